// auto-generated by cutlass_sweep.gemm — config: {"arch": "sm_90", "cluster_m": 4, "cluster_n": 2, "dtype": "bf16", "dtype_b": "bf16", "layout": "nt", "stages": 0, "tile_k": 64, "tile_m": 64, "tile_n": 256}
#include "cutlass/cutlass.h"
#include "cutlass/gemm/collective/collective_builder.hpp"
#include "cutlass/gemm/device/gemm_universal_adapter.h"
#include "cutlass/gemm/kernel/gemm_universal.hpp"
#include "cutlass/epilogue/collective/collective_builder.hpp"

using ElemA = cutlass::bfloat16_t;
using ElemB = cutlass::bfloat16_t;
using ElemCD = cutlass::bfloat16_t;
using Acc  = float;
using TileShape    = cute::Shape<cute::_64, cute::_256, cute::_64>;
using ClusterShape = cute::Shape<cute::_4, cute::_2, cute::_1>;

using CollectiveEpilogue = typename cutlass::epilogue::collective::CollectiveBuilder<
    cutlass::arch::Sm90, cutlass::arch::OpClassTensorOp,
    TileShape, ClusterShape,
    cutlass::epilogue::collective::EpilogueTileAuto,
    Acc, Acc,
    ElemCD, cutlass::layout::RowMajor, 128 / cutlass::sizeof_bits<ElemCD>::value,
    ElemCD, cutlass::layout::RowMajor, 128 / cutlass::sizeof_bits<ElemCD>::value,
    cutlass::epilogue::collective::EpilogueScheduleAuto
  >::CollectiveOp;

using CollectiveMainloop = typename cutlass::gemm::collective::CollectiveBuilder<
    cutlass::arch::Sm90, cutlass::arch::OpClassTensorOp,
    ElemA, cutlass::layout::RowMajor, 128 / cutlass::sizeof_bits<ElemA>::value,
    ElemB, cutlass::layout::ColumnMajor, 128 / cutlass::sizeof_bits<ElemB>::value,
    Acc,
    TileShape, ClusterShape,
    cutlass::gemm::collective::StageCountAutoCarveout<static_cast<int>(sizeof(typename CollectiveEpilogue::SharedStorage))>,
    cutlass::gemm::collective::KernelScheduleAuto
  >::CollectiveOp;

using GemmKernel = cutlass::gemm::kernel::GemmUniversal<
    cute::Shape<int,int,int,int>,
    CollectiveMainloop,
    CollectiveEpilogue
>;
using Gemm = cutlass::gemm::device::GemmUniversalAdapter<GemmKernel>;

// Force the device kernel symbol into the cubin without needing a host main.
auto* _anchor = &cutlass::device_kernel<GemmKernel>;


// ===== COMPILED SASS (sm_90a) =====

	.target	sm_90a

	.elftype	@"ET_EXEC"


//--------------------- .note.nv.tkinfo           --------------------------
	.section	.note.nv.tkinfo,"",@"SHT_NOTE"
	.sectionflags	@"SHF_NOTE_NV_TKINFO"
	.tkinfo
        /*0018*/ 	.word	0x00000002
        /*0030*/ 	.string	""
        /*0030*/ 	.string	"ptxas"
        /*0030*/ 	.string	"Cuda compilation tools, release 13.0, V13.0.88"
        /*0030*/ 	.string	"Build cuda_13.0.r13.0/compiler.36424714_0"
        /*0030*/ 	.string	"-arch sm_90a -m 64 "



//--------------------- .note.nv.cuinfo           --------------------------
	.section	.note.nv.cuinfo,"",@"SHT_NOTE"
	.sectionflags	@"SHF_NOTE_NV_CUINFO"
        /*0018*/ 	.short	0x0002
        /*001a*/ 	.short	0x005a
        /*001c*/ 	.short	0x0082
	.zero		2


//--------------------- .nv.info                  --------------------------
	.section	.nv.info,"",@"SHT_CUDA_INFO"
	.align	4


	//----- nvinfo : EIATTR_REGCOUNT
	.align		4
        /*0000*/ 	.byte	0x04, 0x2f
        /*0002*/ 	.short	(.L_15 - .L_14)
	.align		4
.L_14:
        /*0004*/ 	.word	index@(_ZN7cutlass13device_kernelINS_4gemm6kernel13GemmUniversalIN4cute5tupleIJiiiiEEENS1_10collective13CollectiveMmaINS1_34MainloopSm90TmaGmmaWarpSpecializedILi5ENS5_IJNS4_1CILi4EEENSA_ILi2EEENSA_ILi1EEEEEENS1_32KernelTmaWarpSpecializedPingpongEEENS5_IJNSA_ILi64EEENSA_ILi256EEESH_EEENS_10bfloat16_tENS5_IJlSD_lEEESK_SL_NS4_8TiledMMAINS4_8MMA_AtomIJNS4_4SM904GMMA28MMA_64x256x16_F32BF16BF16_SSILNSP_5MajorE0ELSR_0ELNSP_7ScaleInE1ELSS_1EEEEEENS4_6LayoutINS5_IJSD_SD_SD_EEENS5_IJNSA_ILi0EEESX_SX_EEEEENS5_IJNS4_10UnderscoreES10_S10_EEEEENS4_23SM90_TMA_LOAD_MULTICASTENS4_14ComposedLayoutINS4_7SwizzleILi3ELi4ELi3EEENS4_18smem_ptr_flag_bitsILi16EEENSV_INS5_IJNSA_ILi8EEESH_EEENS5_IJSH_SD_EEEEEEEvNS4_8identityES13_S1D_vS1E_EENS_8epilogue10collective6detail29Sm90TmaWarpSpecializedAdapterINS1H_15DefaultEpilogueISK_SL_SL_NS1G_6thread17LinearCombinationISK_Li1EffLNS1L_9ScaleType4KindE0ELNS_15FloatRoundStyleE2ESK_EENS1_15EpilogueDefaultEEEEEvvEEEEvNT_6ParamsE)
        /*0008*/ 	.word	0x000000a8


	//----- nvinfo : EIATTR_FRAME_SIZE
	.align		4
.L_15:
        /*000c*/ 	.byte	0x04, 0x11
        /*000e*/ 	.short	(.L_17 - .L_16)
	.align		4
.L_16:
        /*0010*/ 	.word	index@(_ZN7cutlass13device_kernelINS_4gemm6kernel13GemmUniversalIN4cute5tupleIJiiiiEEENS1_10collective13CollectiveMmaINS1_34MainloopSm90TmaGmmaWarpSpecializedILi5ENS5_IJNS4_1CILi4EEENSA_ILi2EEENSA_ILi1EEEEEENS1_32KernelTmaWarpSpecializedPingpongEEENS5_IJNSA_ILi64EEENSA_ILi256EEESH_EEENS_10bfloat16_tENS5_IJlSD_lEEESK_SL_NS4_8TiledMMAINS4_8MMA_AtomIJNS4_4SM904GMMA28MMA_64x256x16_F32BF16BF16_SSILNSP_5MajorE0ELSR_0ELNSP_7ScaleInE1ELSS_1EEEEEENS4_6LayoutINS5_IJSD_SD_SD_EEENS5_IJNSA_ILi0EEESX_SX_EEEEENS5_IJNS4_10UnderscoreES10_S10_EEEEENS4_23SM90_TMA_LOAD_MULTICASTENS4_14ComposedLayoutINS4_7SwizzleILi3ELi4ELi3EEENS4_18smem_ptr_flag_bitsILi16EEENSV_INS5_IJNSA_ILi8EEESH_EEENS5_IJSH_SD_EEEEEEEvNS4_8identityES13_S1D_vS1E_EENS_8epilogue10collective6detail29Sm90TmaWarpSpecializedAdapterINS1H_15DefaultEpilogueISK_SL_SL_NS1G_6thread17LinearCombinationISK_Li1EffLNS1L_9ScaleType4KindE0ELNS_15FloatRoundStyleE2ESK_EENS1_15EpilogueDefaultEEEEEvvEEEEvNT_6ParamsE)
        /*0014*/ 	.word	0x00000008


	//----- nvinfo : EIATTR_MIN_STACK_SIZE
	.align		4
.L_17:
        /*0018*/ 	.byte	0x04, 0x12
        /*001a*/ 	.short	(.L_19 - .L_18)
	.align		4
.L_18:
        /*001c*/ 	.word	index@(_ZN7cutlass13device_kernelINS_4gemm6kernel13GemmUniversalIN4cute5tupleIJiiiiEEENS1_10collective13CollectiveMmaINS1_34MainloopSm90TmaGmmaWarpSpecializedILi5ENS5_IJNS4_1CILi4EEENSA_ILi2EEENSA_ILi1EEEEEENS1_32KernelTmaWarpSpecializedPingpongEEENS5_IJNSA_ILi64EEENSA_ILi256EEESH_EEENS_10bfloat16_tENS5_IJlSD_lEEESK_SL_NS4_8TiledMMAINS4_8MMA_AtomIJNS4_4SM904GMMA28MMA_64x256x16_F32BF16BF16_SSILNSP_5MajorE0ELSR_0ELNSP_7ScaleInE1ELSS_1EEEEEENS4_6LayoutINS5_IJSD_SD_SD_EEENS5_IJNSA_ILi0EEESX_SX_EEEEENS5_IJNS4_10UnderscoreES10_S10_EEEEENS4_23SM90_TMA_LOAD_MULTICASTENS4_14ComposedLayoutINS4_7SwizzleILi3ELi4ELi3EEENS4_18smem_ptr_flag_bitsILi16EEENSV_INS5_IJNSA_ILi8EEESH_EEENS5_IJSH_SD_EEEEEEEvNS4_8identityES13_S1D_vS1E_EENS_8epilogue10collective6detail29Sm90TmaWarpSpecializedAdapterINS1H_15DefaultEpilogueISK_SL_SL_NS1G_6thread17LinearCombinationISK_Li1EffLNS1L_9ScaleType4KindE0ELNS_15FloatRoundStyleE2ESK_EENS1_15EpilogueDefaultEEEEEvvEEEEvNT_6ParamsE)
        /*0020*/ 	.word	0x00000008
.L_19:


//--------------------- .nv.compat                --------------------------
	.section	.nv.compat,"",@"SHT_CUDA_COMPAT_INFO"
	.align	4
        /*0000*/ 	.byte	0x02, 0x09, 0x01, 0x00, 0x02, 0x02, 0x04, 0x00, 0x02, 0x05, 0x05, 0x00, 0x03, 0x07, 0x01, 0x01
        /*0010*/ 	.byte	0x02, 0x03, 0x01, 0x00, 0x02, 0x06, 0x01, 0x00, 0x04, 0x0b, 0x08, 0x00, 0x00, 0x00, 0x00, 0x00
        /*0020*/ 	.byte	0x00, 0x00, 0x00, 0x00


//--------------------- .nv.info._ZN7cutlass13device_kernelINS_4gemm6kernel13GemmUniversalIN4cute5tupleIJiiiiEEENS1_10collective13CollectiveMmaINS1_34MainloopSm90TmaGmmaWarpSpecializedILi5ENS5_IJNS4_1CILi4EEENSA_ILi2EEENSA_ILi1EEEEEENS1_32KernelTmaWarpSpecializedPingpongEEENS5_IJNSA_ILi64EEENSA_ILi256EEESH_EEENS_10bfloat16_tENS5_IJlSD_lEEESK_SL_NS4_8TiledMMAINS4_8MMA_AtomIJNS4_4SM904GMMA28MMA_64x256x16_F32BF16BF16_SSILNSP_5MajorE0ELSR_0ELNSP_7ScaleInE1ELSS_1EEEEEENS4_6LayoutINS5_IJSD_SD_SD_EEENS5_IJNSA_ILi0EEESX_SX_EEEEENS5_IJNS4_10UnderscoreES10_S10_EEEEENS4_23SM90_TMA_LOAD_MULTICASTENS4_14ComposedLayoutINS4_7SwizzleILi3ELi4ELi3EEENS4_18smem_ptr_flag_bitsILi16EEENSV_INS5_IJNSA_ILi8EEESH_EEENS5_IJSH_SD_EEEEEEEvNS4_8identityES13_S1D_vS1E_EENS_8epilogue10collective6detail29Sm90TmaWarpSpecializedAdapterINS1H_15DefaultEpilogueISK_SL_SL_NS1G_6thread17LinearCombinationISK_Li1EffLNS1L_9ScaleType4KindE0ELNS_15FloatRoundStyleE2ESK_EENS1_15EpilogueDefaultEEEEEvvEEEEvNT_6ParamsE --------------------------
	.section	.nv.info._ZN7cutlass13device_kernelINS_4gemm6kernel13GemmUniversalIN4cute5tupleIJiiiiEEENS1_10collective13CollectiveMmaINS1_34MainloopSm90TmaGmmaWarpSpecializedILi5ENS5_IJNS4_1CILi4EEENSA_ILi2EEENSA_ILi1EEEEEENS1_32KernelTmaWarpSpecializedPingpongEEENS5_IJNSA_ILi64EEENSA_ILi256EEESH_EEENS_10bfloat16_tENS5_IJlSD_lEEESK_SL_NS4_8TiledMMAINS4_8MMA_AtomIJNS4_4SM904GMMA28MMA_64x256x16_F32BF16BF16_SSILNSP_5MajorE0ELSR_0ELNSP_7ScaleInE1ELSS_1EEEEEENS4_6LayoutINS5_IJSD_SD_SD_EEENS5_IJNSA_ILi0EEESX_SX_EEEEENS5_IJNS4_10UnderscoreES10_S10_EEEEENS4_23SM90_TMA_LOAD_MULTICASTENS4_14ComposedLayoutINS4_7SwizzleILi3ELi4ELi3EEENS4_18smem_ptr_flag_bitsILi16EEENSV_INS5_IJNSA_ILi8EEESH_EEENS5_IJSH_SD_EEEEEEEvNS4_8identityES13_S1D_vS1E_EENS_8epilogue10collective6detail29Sm90TmaWarpSpecializedAdapterINS1H_15DefaultEpilogueISK_SL_SL_NS1G_6thread17LinearCombinationISK_Li1EffLNS1L_9ScaleType4KindE0ELNS_15FloatRoundStyleE2ESK_EENS1_15EpilogueDefaultEEEEEvvEEEEvNT_6ParamsE,"",@"SHT_CUDA_INFO"
	.sectionflags	@""
	.align	4


	//----- nvinfo : EIATTR_CUDA_API_VERSION
	.align		4
        /*0000*/ 	.byte	0x04, 0x37
        /*0002*/ 	.short	(.L_21 - .L_20)
.L_20:
        /*0004*/ 	.word	0x00000082


	//----- nvinfo : EIATTR_KPARAM_INFO
	.align		4
.L_21:
        /*0008*/ 	.byte	0x04, 0x17
        /*000a*/ 	.short	(.L_23 - .L_22)
.L_22:
        /*000c*/ 	.word	0x00000000
        /*0010*/ 	.short	0x0000
        /*0012*/ 	.short	0x0070
        /*0014*/ 	.byte	0x00, 0xf0, 0x01, 0x10


	//----- nvinfo : EIATTR_SPARSE_MMA_MASK
	.align		4
.L_23:
        /*0018*/ 	.byte	0x03, 0x50
        /*001a*/ 	.short	0x0000


	//----- nvinfo : EIATTR_MAXREG_COUNT
	.align		4
        /*001c*/ 	.byte	0x03, 0x1b
        /*001e*/ 	.short	0x00a8


	//----- nvinfo : EIATTR_NUM_BARRIERS
	.align		4
        /*0020*/ 	.byte	0x02, 0x4c
        /*0022*/ 	.byte	0x01
	.zero		1


	//----- nvinfo : EIATTR_EXTERNS
	.align		4
        /*0024*/ 	.byte	0x04, 0x0f
        /*0026*/ 	.short	(.L_25 - .L_24)


	//   ....[0]....
	.align		4
.L_24:
        /*0028*/ 	.word	index@(__assertfail)


	//----- nvinfo : EIATTR_ANNOTATIONS
	.align		4
.L_25:
        /*002c*/ 	.byte	0x04, 0x55
        /*002e*/ 	.short	(.L_27 - .L_26)


	//   ....[0]....
.L_26:
        /*0030*/ 	.word	0x00000001
        /*0034*/ 	.byte	0xf0, 0x0d, 0x00, 0x00, 0x01, 0x00, 0x00, 0x00, 0x90, 0x9f, 0x00, 0x00, 0x01, 0x00, 0x00, 0x00
        /*0044*/ 	.byte	0x60, 0xad, 0x00, 0x00


	//----- nvinfo : EIATTR_MERCURY_ISA_VERSION
	.align		4
.L_27:
        /*0048*/ 	.byte	0x03, 0x5f
        /*004a*/ 	.short	0x0101


	//----- nvinfo : EIATTR_INT_WARP_WIDE_INSTR_OFFSETS
	.align		4
        /*004c*/ 	.byte	0x04, 0x31
        /*004e*/ 	.short	(.L_29 - .L_28)


	//   ....[0]....
.L_28:
        /*0050*/ 	.word	0x000005c0


	//   ....[1]....
        /*0054*/ 	.word	0x000005e0


	//   ....[2]....
        /*0058*/ 	.word	0x00000600


	//   ....[3]....
        /*005c*/ 	.word	0x000006f0


	//   ....[4]....
        /*0060*/ 	.word	0x00000710


	//   ....[5]....
        /*0064*/ 	.word	0x00000720


	//   ....[6]....
        /*0068*/ 	.word	0x000007d0


	//   ....[7]....
        /*006c*/ 	.word	0x00000820


	//   ....[8]....
        /*0070*/ 	.word	0x000020c0


	//----- nvinfo : EIATTR_COOP_GROUP_MASK_REGIDS
	.align		4
.L_29:
        /*0074*/ 	.byte	0x04, 0x29
        /*0076*/ 	.short	(.L_31 - .L_30)


	//   ....[0]....
.L_30:
        /*0078*/ 	.word	0xffffffff


	//   ....[1]....
        /*007c*/ 	.word	0xffffffff


	//   ....[2]....
        /*0080*/ 	.word	0xffffffff


	//   ....[3]....
        /*0084*/ 	.word	0xffffffff


	//   ....[4]....
        /*0088*/ 	.word	0xffffffff


	//   ....[5]....
        /*008c*/ 	.word	0xffffffff


	//   ....[6]....
        /*0090*/ 	.word	0xffffffff


	//----- nvinfo : EIATTR_COOP_GROUP_INSTR_OFFSETS
	.align		4
.L_31:
        /*0094*/ 	.byte	0x04, 0x28
        /*0096*/ 	.short	(.L_33 - .L_32)


	//   ....[0]....
.L_32:
        /*0098*/ 	.word	0x00000070


	//   ....[1]....
        /*009c*/ 	.word	0x00000080


	//   ....[2]....
        /*00a0*/ 	.word	0x00000140


	//   ....[3]....
        /*00a4*/ 	.word	0x00000350


	//   ....[4]....
        /*00a8*/ 	.word	0x00000390


	//   ....[5]....
        /*00ac*/ 	.word	0x00000740


	//   ....[6]....
        /*00b0*/ 	.word	0x00000990


	//----- nvinfo : EIATTR_REG_RECONFIG
	.align		4
.L_33:
        /*00b4*/ 	.byte	0x01, 0x54
	.zero		2


	//----- nvinfo : EIATTR_SYSCALL_OFFSETS
	.align		4
        /*00b8*/ 	.byte	0x04, 0x46
        /*00ba*/ 	.short	(.L_35 - .L_34)


	//   ....[0]....
.L_34:
        /*00bc*/ 	.word	0x00001820


	//----- nvinfo : EIATTR_MBARRIER_INSTR_OFFSETS
	.align		4
.L_35:
        /*00c0*/ 	.byte	0x04, 0x39
        /*00c2*/ 	.short	(.L_37 - .L_36)


	//   ....[0]....
.L_36:
        /*00c4*/ 	.word	0x00000280
        /*00c8*/ 	.word	0x000000ff
        /*00cc*/ 	.word	0x00000000
        /*00d0*/ 	.short	0x0100
        /*00d2*/ 	.byte	0x08
	.zero		1


	//   ....[1]....
        /*00d4*/ 	.word	0x00000290
        /*00d8*/ 	.word	0x000000ff
        /*00dc*/ 	.word	0x00000028
        /*00e0*/ 	.short	0x0100
        /*00e2*/ 	.byte	0x08
	.zero		1


	//   ....[2]....
        /*00e4*/ 	.word	0x000002a0
        /*00e8*/ 	.word	0x000000ff
        /*00ec*/ 	.word	0x00000008
        /*00f0*/ 	.short	0x0100
        /*00f2*/ 	.byte	0x08
	.zero		1


	//   ....[3]....
        /*00f4*/ 	.word	0x000002b0
        /*00f8*/ 	.word	0x000000ff
        /*00fc*/ 	.word	0x00000030
        /*0100*/ 	.short	0x0100
        /*0102*/ 	.byte	0x08
	.zero		1


	//   ....[4]....
        /*0104*/ 	.word	0x000002c0
        /*0108*/ 	.word	0x000000ff
        /*010c*/ 	.word	0x00000010
        /*0110*/ 	.short	0x0100
        /*0112*/ 	.byte	0x08
	.zero		1


	//   ....[5]....
        /*0114*/ 	.word	0x000002d0
        /*0118*/ 	.word	0x000000ff
        /*011c*/ 	.word	0x00000038
        /*0120*/ 	.short	0x0100
        /*0122*/ 	.byte	0x08
	.zero		1


	//   ....[6]....
        /*0124*/ 	.word	0x000002e0
        /*0128*/ 	.word	0x000000ff
        /*012c*/ 	.word	0x00000018
        /*0130*/ 	.short	0x0100
        /*0132*/ 	.byte	0x08
	.zero		1


	//   ....[7]....
        /*0134*/ 	.word	0x000002f0
        /*0138*/ 	.word	0x000000ff
        /*013c*/ 	.word	0x00000040
        /*0140*/ 	.short	0x0100
        /*0142*/ 	.byte	0x08
	.zero		1


	//   ....[8]....
        /*0144*/ 	.word	0x00000300
        /*0148*/ 	.word	0x000000ff
        /*014c*/ 	.word	0x00000020
        /*0150*/ 	.short	0x0100
        /*0152*/ 	.byte	0x08
	.zero		1


	//   ....[9]....
        /*0154*/ 	.word	0x00000310
        /*0158*/ 	.word	0x000000ff
        /*015c*/ 	.word	0x00000048
        /*0160*/ 	.short	0x0100
        /*0162*/ 	.byte	0x08
	.zero		1


	//   ....[10]....
        /*0164*/ 	.word	0x00000850
        /*0168*/ 	.word	0x000000ff
        /*016c*/ 	.word	0x00000080
        /*0170*/ 	.short	0x0100
        /*0172*/ 	.byte	0x08
	.zero		1


	//   ....[11]....
        /*0174*/ 	.word	0x000008e0
        /*0178*/ 	.word	0x000000ff
        /*017c*/ 	.word	0x00000088
        /*0180*/ 	.short	0x0100
        /*0182*/ 	.byte	0x08
	.zero		1


	//   ....[12]....
        /*0184*/ 	.word	0x00000910
        /*0188*/ 	.word	0x000000ff
        /*018c*/ 	.word	0x00000060
        /*0190*/ 	.short	0x0100
        /*0192*/ 	.byte	0x09
	.zero		1


	//   ....[13]....
        /*0194*/ 	.word	0x00000920
        /*0198*/ 	.word	0x000000ff
        /*019c*/ 	.word	0x00000068
        /*01a0*/ 	.short	0x0100
        /*01a2*/ 	.byte	0x09
	.zero		1


	//   ....[14]....
        /*01a4*/ 	.word	0x00000930
        /*01a8*/ 	.word	0x000000ff
        /*01ac*/ 	.word	0x00000070
        /*01b0*/ 	.short	0x0100
        /*01b2*/ 	.byte	0x09
	.zero		1


	//   ....[15]....
        /*01b4*/ 	.word	0x00000940
        /*01b8*/ 	.word	0x000000ff
        /*01bc*/ 	.word	0x00000078
        /*01c0*/ 	.short	0x0100
        /*01c2*/ 	.byte	0x09
	.zero		1


	//   ....[16]....
        /*01c4*/ 	.word	0x00001700
        /*01c8*/ 	.word	0x0000009f
        /*01cc*/ 	.word	0x00000000
        /*01d0*/ 	.short	0x010a
        /*01d2*/ 	.byte	0x2a
	.zero		1


	//   ....[17]....
        /*01d4*/ 	.word	0x000018a0
        /*01d8*/ 	.word	0x00000003
        /*01dc*/ 	.word	0x00000000
        /*01e0*/ 	.short	0x010a
        /*01e2*/ 	.byte	0x3f
	.zero		1


	//   ....[18]....
        /*01e4*/ 	.word	0x00001900
        /*01e8*/ 	.word	0x00000003
        /*01ec*/ 	.word	0x00000000
        /*01f0*/ 	.short	0x010a
        /*01f2*/ 	.byte	0x3f
	.zero		1


	//   ....[19]....
        /*01f4*/ 	.word	0x00001c90
        /*01f8*/ 	.word	0x000000ff
        /*01fc*/ 	.word	0x00000000
        /*0200*/ 	.short	0x010a
        /*0202*/ 	.byte	0x04
	.zero		1


	//   ....[20]....
        /*0204*/ 	.word	0x00001cd0
        /*0208*/ 	.word	0x000000ff
        /*020c*/ 	.word	0x00000000
        /*0210*/ 	.short	0x010a
        /*0212*/ 	.byte	0x04
	.zero		1


	//   ....[21]....
        /*0214*/ 	.word	0x00001f60
        /*0218*/ 	.word	0x00000005
        /*021c*/ 	.word	0x00000000
        /*0220*/ 	.short	0x0101
        /*0222*/ 	.byte	0x3f
	.zero		1


	//   ....[22]....
        /*0224*/ 	.word	0x00002060
        /*0228*/ 	.word	0x000000a0
        /*022c*/ 	.word	0x00000000
        /*0230*/ 	.short	0x0101
        /*0232*/ 	.byte	0x2d
	.zero		1


	//   ....[23]....
        /*0234*/ 	.word	0x00002160
        /*0238*/ 	.word	0x00000003
        /*023c*/ 	.word	0x00000000
        /*0240*/ 	.short	0x0101
        /*0242*/ 	.byte	0x3f
	.zero		1


	//   ....[24]....
        /*0244*/ 	.word	0x00002220
        /*0248*/ 	.word	0x0000009f
        /*024c*/ 	.word	0x00000010
        /*0250*/ 	.short	0x010a
        /*0252*/ 	.byte	0x2a
	.zero		1


	//   ....[25]....
        /*0254*/ 	.word	0x00009fb0
        /*0258*/ 	.word	0x000000a2
        /*025c*/ 	.word	0x00000000
        /*0260*/ 	.short	0x0101
        /*0262*/ 	.byte	0x2d
	.zero		1


	//   ....[26]....
        /*0264*/ 	.word	0x0000aa80
        /*0268*/ 	.word	0x0000000a
        /*026c*/ 	.word	0x00000028
        /*0270*/ 	.short	0x010a
        /*0272*/ 	.byte	0x3f
	.zero		1


	//   ....[27]....
        /*0274*/ 	.word	0x0000ae70
        /*0278*/ 	.word	0x00000005
        /*027c*/ 	.word	0x00000088
        /*0280*/ 	.short	0x0101
        /*0282*/ 	.byte	0x3f
	.zero		1


	//   ....[28]....
        /*0284*/ 	.word	0x0000b5f0
        /*0288*/ 	.word	0x00000009
        /*028c*/ 	.word	0x00000000
        /*0290*/ 	.short	0x010a
        /*0292*/ 	.byte	0x3f
	.zero		1


	//   ....[29]....
        /*0294*/ 	.word	0x0000b670
        /*0298*/ 	.word	0x00000008
        /*029c*/ 	.word	0x00000000
        /*02a0*/ 	.short	0x010a
        /*02a2*/ 	.byte	0x3f
	.zero		1


	//   ....[30]....
        /*02a4*/ 	.word	0x0000b700
        /*02a8*/ 	.word	0x00000009
        /*02ac*/ 	.word	0x00000000
        /*02b0*/ 	.short	0x010a
        /*02b2*/ 	.byte	0x3f
	.zero		1


	//   ....[31]....
        /*02b4*/ 	.word	0x0000b790
        /*02b8*/ 	.word	0x00000006
        /*02bc*/ 	.word	0x00000000
        /*02c0*/ 	.short	0x010a
        /*02c2*/ 	.byte	0x3f
	.zero		1


	//   ....[32]....
        /*02c4*/ 	.word	0x0000b820
        /*02c8*/ 	.word	0x00000003
        /*02cc*/ 	.word	0x00000000
        /*02d0*/ 	.short	0x010a
        /*02d2*/ 	.byte	0x3f
	.zero		1


	//   ....[33]....
        /*02d4*/ 	.word	0x0000b880
        /*02d8*/ 	.word	0x000000a1
        /*02dc*/ 	.word	0x00000000
        /*02e0*/ 	.short	0x010a
        /*02e2*/ 	.byte	0x3f
	.zero		1


	//   ....[34]....
        /*02e4*/ 	.word	0x0000b8d0
        /*02e8*/ 	.word	0x00000003
        /*02ec*/ 	.word	0x00000000
        /*02f0*/ 	.short	0x010a
        /*02f2*/ 	.byte	0x3f
	.zero		1


	//   ....[35]....
        /*02f4*/ 	.word	0x0000b930
        /*02f8*/ 	.word	0x00000005
        /*02fc*/ 	.word	0x00000000
        /*0300*/ 	.short	0x010a
        /*0302*/ 	.byte	0x3f
	.zero		1


	//   ....[36]....
        /*0304*/ 	.word	0x0000b980
        /*0308*/ 	.word	0x000000a1
        /*030c*/ 	.word	0x00000010
        /*0310*/ 	.short	0x010a
        /*0312*/ 	.byte	0x3f
	.zero		1


	//   ....[37]....
        /*0314*/ 	.word	0x0000ba50
        /*0318*/ 	.word	0x0000000a
        /*031c*/ 	.word	0x00000028
        /*0320*/ 	.short	0x010a
        /*0322*/ 	.byte	0x3f
	.zero		1


	//   ....[38]....
        /*0324*/ 	.word	0x0000bb20
        /*0328*/ 	.word	0x00000009
        /*032c*/ 	.word	0x00000000
        /*0330*/ 	.short	0x010a
        /*0332*/ 	.byte	0x3f
	.zero		1


	//   ....[39]....
        /*0334*/ 	.word	0x0000bb70
        /*0338*/ 	.word	0x00000008
        /*033c*/ 	.word	0x00000000
        /*0340*/ 	.short	0x010a
        /*0342*/ 	.byte	0x3f
	.zero		1


	//   ....[40]....
        /*0344*/ 	.word	0x0000bbc0
        /*0348*/ 	.word	0x00000009
        /*034c*/ 	.word	0x00000000
        /*0350*/ 	.short	0x010a
        /*0352*/ 	.byte	0x3f
	.zero		1


	//   ....[41]....
        /*0354*/ 	.word	0x0000bc10
        /*0358*/ 	.word	0x00000006
        /*035c*/ 	.word	0x00000000
        /*0360*/ 	.short	0x010a
        /*0362*/ 	.byte	0x3f
	.zero		1


	//----- nvinfo : EIATTR_NUM_MBARRIERS
	.align		4
.L_37:
        /*0364*/ 	.byte	0x03, 0x38
        /*0366*/ 	.short	0x0010


	//----- nvinfo : EIATTR_EXIT_INSTR_OFFSETS
	.align		4
        /*0368*/ 	.byte	0x04, 0x1c
        /*036a*/ 	.short	(.L_39 - .L_38)


	//   ....[0]....
.L_38:
        /*036c*/ 	.word	0x00001430


	//   ....[1]....
        /*0370*/ 	.word	0x00001490


	//   ....[2]....
        /*0374*/ 	.word	0x0000a640


	//   ....[3]....
        /*0378*/ 	.word	0x0000a670


	//   ....[4]....
        /*037c*/ 	.word	0x0000b870


	//----- nvinfo : EIATTR_MAX_THREADS
	.align		4
.L_39:
        /*0380*/ 	.byte	0x04, 0x05
        /*0382*/ 	.short	(.L_41 - .L_40)
.L_40:
        /*0384*/ 	.word	0x00000180
        /*0388*/ 	.word	0x00000001
        /*038c*/ 	.word	0x00000001


	//----- nvinfo : EIATTR_CRS_STACK_SIZE
	.align		4
.L_41:
        /*0390*/ 	.byte	0x04, 0x1e
        /*0392*/ 	.short	(.L_43 - .L_42)
.L_42:
        /*0394*/ 	.word	0x00000000


	//----- nvinfo : EIATTR_CBANK_PARAM_SIZE
	.align		4
.L_43:
        /*0398*/ 	.byte	0x03, 0x19
        /*039a*/ 	.short	0x0470


	//----- nvinfo : EIATTR_PARAM_CBANK
	.align		4
        /*039c*/ 	.byte	0x04, 0x0a
        /*039e*/ 	.short	(.L_45 - .L_44)
	.align		4
.L_44:
        /*03a0*/ 	.word	index@(.nv.constant0._ZN7cutlass13device_kernelINS_4gemm6kernel13GemmUniversalIN4cute5tupleIJiiiiEEENS1_10collective13CollectiveMmaINS1_34MainloopSm90TmaGmmaWarpSpecializedILi5ENS5_IJNS4_1CILi4EEENSA_ILi2EEENSA_ILi1EEEEEENS1_32KernelTmaWarpSpecializedPingpongEEENS5_IJNSA_ILi64EEENSA_ILi256EEESH_EEENS_10bfloat16_tENS5_IJlSD_lEEESK_SL_NS4_8TiledMMAINS4_8MMA_AtomIJNS4_4SM904GMMA28MMA_64x256x16_F32BF16BF16_SSILNSP_5MajorE0ELSR_0ELNSP_7ScaleInE1ELSS_1EEEEEENS4_6LayoutINS5_IJSD_SD_SD_EEENS5_IJNSA_ILi0EEESX_SX_EEEEENS5_IJNS4_10UnderscoreES10_S10_EEEEENS4_23SM90_TMA_LOAD_MULTICASTENS4_14ComposedLayoutINS4_7SwizzleILi3ELi4ELi3EEENS4_18smem_ptr_flag_bitsILi16EEENSV_INS5_IJNSA_ILi8EEESH_EEENS5_IJSH_SD_EEEEEEEvNS4_8identityES13_S1D_vS1E_EENS_8epilogue10collective6detail29Sm90TmaWarpSpecializedAdapterINS1H_15DefaultEpilogueISK_SL_SL_NS1G_6thread17LinearCombinationISK_Li1EffLNS1L_9ScaleType4KindE0ELNS_15FloatRoundStyleE2ESK_EENS1_15EpilogueDefaultEEEEEvvEEEEvNT_6ParamsE)
        /*03a4*/ 	.short	0x0210
        /*03a6*/ 	.short	0x0470


	//----- nvinfo : EIATTR_SW_WAR
	.align		4
.L_45:
        /*03a8*/ 	.byte	0x04, 0x36
        /*03aa*/ 	.short	(.L_47 - .L_46)
.L_46:
        /*03ac*/ 	.word	0x00000008
.L_47:


//--------------------- .nv.callgraph             --------------------------
	.section	.nv.callgraph,"",@"SHT_CUDA_CALLGRAPH"
	.align	4
	.sectionentsize	8
	.align		4
        /*0000*/ 	.word	0x00000000
	.align		4
        /*0004*/ 	.word	0xffffffff
	.align		4
        /*0008*/ 	.word	index@(_ZN7cutlass13device_kernelINS_4gemm6kernel13GemmUniversalIN4cute5tupleIJiiiiEEENS1_10collective13CollectiveMmaINS1_34MainloopSm90TmaGmmaWarpSpecializedILi5ENS5_IJNS4_1CILi4EEENSA_ILi2EEENSA_ILi1EEEEEENS1_32KernelTmaWarpSpecializedPingpongEEENS5_IJNSA_ILi64EEENSA_ILi256EEESH_EEENS_10bfloat16_tENS5_IJlSD_lEEESK_SL_NS4_8TiledMMAINS4_8MMA_AtomIJNS4_4SM904GMMA28MMA_64x256x16_F32BF16BF16_SSILNSP_5MajorE0ELSR_0ELNSP_7ScaleInE1ELSS_1EEEEEENS4_6LayoutINS5_IJSD_SD_SD_EEENS5_IJNSA_ILi0EEESX_SX_EEEEENS5_IJNS4_10UnderscoreES10_S10_EEEEENS4_23SM90_TMA_LOAD_MULTICASTENS4_14ComposedLayoutINS4_7SwizzleILi3ELi4ELi3EEENS4_18smem_ptr_flag_bitsILi16EEENSV_INS5_IJNSA_ILi8EEESH_EEENS5_IJSH_SD_EEEEEEEvNS4_8identityES13_S1D_vS1E_EENS_8epilogue10collective6detail29Sm90TmaWarpSpecializedAdapterINS1H_15DefaultEpilogueISK_SL_SL_NS1G_6thread17LinearCombinationISK_Li1EffLNS1L_9ScaleType4KindE0ELNS_15FloatRoundStyleE2ESK_EENS1_15EpilogueDefaultEEEEEvvEEEEvNT_6ParamsE)
	.align		4
        /*000c*/ 	.word	index@(__assertfail)
	.align		4
        /*0010*/ 	.word	0x00000000
	.align		4
        /*0014*/ 	.word	0xfffffffe
	.align		4
        /*0018*/ 	.word	0x00000000
	.align		4
        /*001c*/ 	.word	0xfffffffd
	.align		4
        /*0020*/ 	.word	0x00000000
	.align		4
        /*0024*/ 	.word	0xfffffffc


//--------------------- .nv.constant4             --------------------------
	.section	.nv.constant4,"a",@progbits
	.align	8
	.align		8
.nv.constant4:
        /*0000*/ 	.dword	__assertfail
	.align		8
        /*0008*/ 	.dword	__unnamed_1
	.align		8
        /*0010*/ 	.dword	_ZN40_INTERNAL_c40cb8c3_4_k_cu_059e607e_269464cuda3std3__45__cpo5beginE
	.align		8
        /*0018*/ 	.dword	_ZN40_INTERNAL_c40cb8c3_4_k_cu_059e607e_269464cuda3std3__45__cpo3endE
	.align		8
        /*0020*/ 	.dword	_ZN40_INTERNAL_c40cb8c3_4_k_cu_059e607e_269464cuda3std3__45__cpo6cbeginE
	.align		8
        /*0028*/ 	.dword	_ZN40_INTERNAL_c40cb8c3_4_k_cu_059e607e_269464cuda3std3__45__cpo4cendE
	.align		8
        /*0030*/ 	.dword	_ZN40_INTERNAL_c40cb8c3_4_k_cu_059e607e_269464cuda3std3__442_GLOBAL__N__c40cb8c3_4_k_cu_059e607e_269466ignoreE
	.align		8
        /*0038*/ 	.dword	_ZN40_INTERNAL_c40cb8c3_4_k_cu_059e607e_269464cuda3std3__419piecewise_constructE
	.align		8
        /*0040*/ 	.dword	_ZN40_INTERNAL_c40cb8c3_4_k_cu_059e607e_269464cuda3std3__48in_placeE
	.align		8
        /*0048*/ 	.dword	_ZN40_INTERNAL_c40cb8c3_4_k_cu_059e607e_269464cuda3std6ranges3__45__cpo4swapE
	.align		8
        /*0050*/ 	.dword	_ZN40_INTERNAL_c40cb8c3_4_k_cu_059e607e_269464cuda3std6ranges3__45__cpo9iter_moveE
	.align		8
        /*0058*/ 	.dword	_ZN40_INTERNAL_c40cb8c3_4_k_cu_059e607e_269464cute7productE
	.align		8
        /*0060*/ 	.dword	_ZN40_INTERNAL_c40cb8c3_4_k_cu_059e607e_269464cute1_E
	.align		8
        /*0068*/ 	.dword	$str$22
	.align		8
        /*0070*/ 	.dword	$str$23


//--------------------- .text._ZN7cutlass13device_kernelINS_4gemm6kernel13GemmUniversalIN4cute5tupleIJiiiiEEENS1_10collective13CollectiveMmaINS1_34MainloopSm90TmaGmmaWarpSpecializedILi5ENS5_IJNS4_1CILi4EEENSA_ILi2EEENSA_ILi1EEEEEENS1_32KernelTmaWarpSpecializedPingpongEEENS5_IJNSA_ILi64EEENSA_ILi256EEESH_EEENS_10bfloat16_tENS5_IJlSD_lEEESK_SL_NS4_8TiledMMAINS4_8MMA_AtomIJNS4_4SM904GMMA28MMA_64x256x16_F32BF16BF16_SSILNSP_5MajorE0ELSR_0ELNSP_7ScaleInE1ELSS_1EEEEEENS4_6LayoutINS5_IJSD_SD_SD_EEENS5_IJNSA_ILi0EEESX_SX_EEEEENS5_IJNS4_10UnderscoreES10_S10_EEEEENS4_23SM90_TMA_LOAD_MULTICASTENS4_14ComposedLayoutINS4_7SwizzleILi3ELi4ELi3EEENS4_18smem_ptr_flag_bitsILi16EEENSV_INS5_IJNSA_ILi8EEESH_EEENS5_IJSH_SD_EEEEEEEvNS4_8identityES13_S1D_vS1E_EENS_8epilogue10collective6detail29Sm90TmaWarpSpecializedAdapterINS1H_15DefaultEpilogueISK_SL_SL_NS1G_6thread17LinearCombinationISK_Li1EffLNS1L_9ScaleType4KindE0ELNS_15FloatRoundStyleE2ESK_EENS1_15EpilogueDefaultEEEEEvvEEEEvNT_6ParamsE --------------------------
	.section	.text._ZN7cutlass13device_kernelINS_4gemm6kernel13GemmUniversalIN4cute5tupleIJiiiiEEENS1_10collective13CollectiveMmaINS1_34MainloopSm90TmaGmmaWarpSpecializedILi5ENS5_IJNS4_1CILi4EEENSA_ILi2EEENSA_ILi1EEEEEENS1_32KernelTmaWarpSpecializedPingpongEEENS5_IJNSA_ILi64EEENSA_ILi256EEESH_EEENS_10bfloat16_tENS5_IJlSD_lEEESK_SL_NS4_8TiledMMAINS4_8MMA_AtomIJNS4_4SM904GMMA28MMA_64x256x16_F32BF16BF16_SSILNSP_5MajorE0ELSR_0ELNSP_7ScaleInE1ELSS_1EEEEEENS4_6LayoutINS5_IJSD_SD_SD_EEENS5_IJNSA_ILi0EEESX_SX_EEEEENS5_IJNS4_10UnderscoreES10_S10_EEEEENS4_23SM90_TMA_LOAD_MULTICASTENS4_14ComposedLayoutINS4_7SwizzleILi3ELi4ELi3EEENS4_18smem_ptr_flag_bitsILi16EEENSV_INS5_IJNSA_ILi8EEESH_EEENS5_IJSH_SD_EEEEEEEvNS4_8identityES13_S1D_vS1E_EENS_8epilogue10collective6detail29Sm90TmaWarpSpecializedAdapterINS1H_15DefaultEpilogueISK_SL_SL_NS1G_6thread17LinearCombinationISK_Li1EffLNS1L_9ScaleType4KindE0ELNS_15FloatRoundStyleE2ESK_EENS1_15EpilogueDefaultEEEEEvvEEEEvNT_6ParamsE,"ax",@progbits
	.align	128
.text._ZN7cutlass13device_kernelINS_4gemm6kernel13GemmUniversalIN4cute5tupleIJiiiiEEENS1_10collective13CollectiveMmaINS1_34MainloopSm90TmaGmmaWarpSpecializedILi5ENS5_IJNS4_1CILi4EEENSA_ILi2EEENSA_ILi1EEEEEENS1_32KernelTmaWarpSpecializedPingpongEEENS5_IJNSA_ILi64EEENSA_ILi256EEESH_EEENS_10bfloat16_tENS5_IJlSD_lEEESK_SL_NS4_8TiledMMAINS4_8MMA_AtomIJNS4_4SM904GMMA28MMA_64x256x16_F32BF16BF16_SSILNSP_5MajorE0ELSR_0ELNSP_7ScaleInE1ELSS_1EEEEEENS4_6LayoutINS5_IJSD_SD_SD_EEENS5_IJNSA_ILi0EEESX_SX_EEEEENS5_IJNS4_10UnderscoreES10_S10_EEEEENS4_23SM90_TMA_LOAD_MULTICASTENS4_14ComposedLayoutINS4_7SwizzleILi3ELi4ELi3EEENS4_18smem_ptr_flag_bitsILi16EEENSV_INS5_IJNSA_ILi8EEESH_EEENS5_IJSH_SD_EEEEEEEvNS4_8identityES13_S1D_vS1E_EENS_8epilogue10collective6detail29Sm90TmaWarpSpecializedAdapterINS1H_15DefaultEpilogueISK_SL_SL_NS1G_6thread17LinearCombinationISK_Li1EffLNS1L_9ScaleType4KindE0ELNS_15FloatRoundStyleE2ESK_EENS1_15EpilogueDefaultEEEEEvvEEEEvNT_6ParamsE:
        .type           _ZN7cutlass13device_kernelINS_4gemm6kernel13GemmUniversalIN4cute5tupleIJiiiiEEENS1_10collective13CollectiveMmaINS1_34MainloopSm90TmaGmmaWarpSpecializedILi5ENS5_IJNS4_1CILi4EEENSA_ILi2EEENSA_ILi1EEEEEENS1_32KernelTmaWarpSpecializedPingpongEEENS5_IJNSA_ILi64EEENSA_ILi256EEESH_EEENS_10bfloat16_tENS5_IJlSD_lEEESK_SL_NS4_8TiledMMAINS4_8MMA_AtomIJNS4_4SM904GMMA28MMA_64x256x16_F32BF16BF16_SSILNSP_5MajorE0ELSR_0ELNSP_7ScaleInE1ELSS_1EEEEEENS4_6LayoutINS5_IJSD_SD_SD_EEENS5_IJNSA_ILi0EEESX_SX_EEEEENS5_IJNS4_10UnderscoreES10_S10_EEEEENS4_23SM90_TMA_LOAD_MULTICASTENS4_14ComposedLayoutINS4_7SwizzleILi3ELi4ELi3EEENS4_18smem_ptr_flag_bitsILi16EEENSV_INS5_IJNSA_ILi8EEESH_EEENS5_IJSH_SD_EEEEEEEvNS4_8identityES13_S1D_vS1E_EENS_8epilogue10collective6detail29Sm90TmaWarpSpecializedAdapterINS1H_15DefaultEpilogueISK_SL_SL_NS1G_6thread17LinearCombinationISK_Li1EffLNS1L_9ScaleType4KindE0ELNS_15FloatRoundStyleE2ESK_EENS1_15EpilogueDefaultEEEEEvvEEEEvNT_6ParamsE,@function
        .size           _ZN7cutlass13device_kernelINS_4gemm6kernel13GemmUniversalIN4cute5tupleIJiiiiEEENS1_10collective13CollectiveMmaINS1_34MainloopSm90TmaGmmaWarpSpecializedILi5ENS5_IJNS4_1CILi4EEENSA_ILi2EEENSA_ILi1EEEEEENS1_32KernelTmaWarpSpecializedPingpongEEENS5_IJNSA_ILi64EEENSA_ILi256EEESH_EEENS_10bfloat16_tENS5_IJlSD_lEEESK_SL_NS4_8TiledMMAINS4_8MMA_AtomIJNS4_4SM904GMMA28MMA_64x256x16_F32BF16BF16_SSILNSP_5MajorE0ELSR_0ELNSP_7ScaleInE1ELSS_1EEEEEENS4_6LayoutINS5_IJSD_SD_SD_EEENS5_IJNSA_ILi0EEESX_SX_EEEEENS5_IJNS4_10UnderscoreES10_S10_EEEEENS4_23SM90_TMA_LOAD_MULTICASTENS4_14ComposedLayoutINS4_7SwizzleILi3ELi4ELi3EEENS4_18smem_ptr_flag_bitsILi16EEENSV_INS5_IJNSA_ILi8EEESH_EEENS5_IJSH_SD_EEEEEEEvNS4_8identityES13_S1D_vS1E_EENS_8epilogue10collective6detail29Sm90TmaWarpSpecializedAdapterINS1H_15DefaultEpilogueISK_SL_SL_NS1G_6thread17LinearCombinationISK_Li1EffLNS1L_9ScaleType4KindE0ELNS_15FloatRoundStyleE2ESK_EENS1_15EpilogueDefaultEEEEEvvEEEEvNT_6ParamsE,(.L_x_331 - _ZN7cutlass13device_kernelINS_4gemm6kernel13GemmUniversalIN4cute5tupleIJiiiiEEENS1_10collective13CollectiveMmaINS1_34MainloopSm90TmaGmmaWarpSpecializedILi5ENS5_IJNS4_1CILi4EEENSA_ILi2EEENSA_ILi1EEEEEENS1_32KernelTmaWarpSpecializedPingpongEEENS5_IJNSA_ILi64EEENSA_ILi256EEESH_EEENS_10bfloat16_tENS5_IJlSD_lEEESK_SL_NS4_8TiledMMAINS4_8MMA_AtomIJNS4_4SM904GMMA28MMA_64x256x16_F32BF16BF16_SSILNSP_5MajorE0ELSR_0ELNSP_7ScaleInE1ELSS_1EEEEEENS4_6LayoutINS5_IJSD_SD_SD_EEENS5_IJNSA_ILi0EEESX_SX_EEEEENS5_IJNS4_10UnderscoreES10_S10_EEEEENS4_23SM90_TMA_LOAD_MULTICASTENS4_14ComposedLayoutINS4_7SwizzleILi3ELi4ELi3EEENS4_18smem_ptr_flag_bitsILi16EEENSV_INS5_IJNSA_ILi8EEESH_EEENS5_IJSH_SD_EEEEEEEvNS4_8identityES13_S1D_vS1E_EENS_8epilogue10collective6detail29Sm90TmaWarpSpecializedAdapterINS1H_15DefaultEpilogueISK_SL_SL_NS1G_6thread17LinearCombinationISK_Li1EffLNS1L_9ScaleType4KindE0ELNS_15FloatRoundStyleE2ESK_EENS1_15EpilogueDefaultEEEEEvvEEEEvNT_6ParamsE)
        .other          _ZN7cutlass13device_kernelINS_4gemm6kernel13GemmUniversalIN4cute5tupleIJiiiiEEENS1_10collective13CollectiveMmaINS1_34MainloopSm90TmaGmmaWarpSpecializedILi5ENS5_IJNS4_1CILi4EEENSA_ILi2EEENSA_ILi1EEEEEENS1_32KernelTmaWarpSpecializedPingpongEEENS5_IJNSA_ILi64EEENSA_ILi256EEESH_EEENS_10bfloat16_tENS5_IJlSD_lEEESK_SL_NS4_8TiledMMAINS4_8MMA_AtomIJNS4_4SM904GMMA28MMA_64x256x16_F32BF16BF16_SSILNSP_5MajorE0ELSR_0ELNSP_7ScaleInE1ELSS_1EEEEEENS4_6LayoutINS5_IJSD_SD_SD_EEENS5_IJNSA_ILi0EEESX_SX_EEEEENS5_IJNS4_10UnderscoreES10_S10_EEEEENS4_23SM90_TMA_LOAD_MULTICASTENS4_14ComposedLayoutINS4_7SwizzleILi3ELi4ELi3EEENS4_18smem_ptr_flag_bitsILi16EEENSV_INS5_IJNSA_ILi8EEESH_EEENS5_IJSH_SD_EEEEEEEvNS4_8identityES13_S1D_vS1E_EENS_8epilogue10collective6detail29Sm90TmaWarpSpecializedAdapterINS1H_15DefaultEpilogueISK_SL_SL_NS1G_6thread17LinearCombinationISK_Li1EffLNS1L_9ScaleType4KindE0ELNS_15FloatRoundStyleE2ESK_EENS1_15EpilogueDefaultEEEEEvvEEEEvNT_6ParamsE,@"STO_CUDA_ENTRY STV_DEFAULT"
_ZN7cutlass13device_kernelINS_4gemm6kernel13GemmUniversalIN4cute5tupleIJiiiiEEENS1_10collective13CollectiveMmaINS1_34MainloopSm90TmaGmmaWarpSpecializedILi5ENS5_IJNS4_1CILi4EEENSA_ILi2EEENSA_ILi1EEEEEENS1_32KernelTmaWarpSpecializedPingpongEEENS5_IJNSA_ILi64EEENSA_ILi256EEESH_EEENS_10bfloat16_tENS5_IJlSD_lEEESK_SL_NS4_8TiledMMAINS4_8MMA_AtomIJNS4_4SM904GMMA28MMA_64x256x16_F32BF16BF16_SSILNSP_5MajorE0ELSR_0ELNSP_7ScaleInE1ELSS_1EEEEEENS4_6LayoutINS5_IJSD_SD_SD_EEENS5_IJNSA_ILi0EEESX_SX_EEEEENS5_IJNS4_10UnderscoreES10_S10_EEEEENS4_23SM90_TMA_LOAD_MULTICASTENS4_14ComposedLayoutINS4_7SwizzleILi3ELi4ELi3EEENS4_18smem_ptr_flag_bitsILi16EEENSV_INS5_IJNSA_ILi8EEESH_EEENS5_IJSH_SD_EEEEEEEvNS4_8identityES13_S1D_vS1E_EENS_8epilogue10collective6detail29Sm90TmaWarpSpecializedAdapterINS1H_15DefaultEpilogueISK_SL_SL_NS1G_6thread17LinearCombinationISK_Li1EffLNS1L_9ScaleType4KindE0ELNS_15FloatRoundStyleE2ESK_EENS1_15EpilogueDefaultEEEEEvvEEEEvNT_6ParamsE:
[----:B------:R-:W0:Y:S02]  /*0000*/  LDC R1, c[0x0][0x28] ;  /* 0x00000a00ff017b82 */ /* 0x000e240000000800 */
[----:B0-----:R-:W-:Y:S01]  /*0010*/  VIADD R1, R1, 0xfffffff8 ;  /* 0xfffffff801017836 */ /* 0x001fe20000000000 */
[----:B------:R-:W0:Y:S01]  /*0020*/  S2R R4, SR_TID.X ;  /* 0x0000000000047919 */ /* 0x000e220000002100 */
[----:B------:R-:W-:Y:S01]  /*0030*/  ELECT P0, URZ, PT ;  /* 0x00000000003f782f */ /* 0x000fe20003800000 */
[----:B------:R-:W-:Y:S01]  /*0040*/  BSSY B0, `(.L_x_0) ;  /* 0x000000f000007945 */ /* 0x000fe20003800000 */
[--C-:B0-----:R-:W-:Y:S02]  /*0050*/  SHF.R.U32.HI R2, RZ, 0x5, R4.reuse ;  /* 0x00000005ff027819 */ /* 0x101fe40000011604 */
[----:B------:R-:W-:-:S03]  /*0060*/  SHF.R.U32.HI R7, RZ, 0x7, R4 ;  /* 0x00000007ff077819 */ /* 0x000fc60000011604 */
[----:B------:R-:W0:Y:S04]  /*0070*/  SHFL.IDX PT, R5, R2, RZ, 0x1f ;  /* 0x00001fff02057589 */ /* 0x000e2800000e0000 */
[----:B------:R1:W2:Y:S01]  /*0080*/  SHFL.IDX PT, R10, R7, RZ, 0x1f ;  /* 0x00001fff070a7589 */ /* 0x0002a200000e0000 */
[----:B0-----:R-:W-:-:S13]  /*0090*/  ISETP.NE.OR P0, PT, R5, RZ, !P0 ;  /* 0x000000ff0500720c */ /* 0x001fda0004705670 */
[----:B-12---:R-:W-:Y:S05]  /*00a0*/  @P0 BRA `(.L_x_1) ;  /* 0x0000000000200947 */ /* 0x006fea0003800000 */
[----:B------:R-:W-:Y:S02]  /*00b0*/  ULDC.64 UR4, c[0x0][0x198] ;  /* 0x0000660000047ab9 */ /* 0x000fe40000000a00 */
[----:B------:R-:W-:Y:S02]  /*00c0*/  UIADD3 UR6, UP0, UR4, 0xf0, URZ ;  /* 0x000000f004067890 */ /* 0x000fe4000ff1e03f */
[----:B------:R-:W-:Y:S02]  /*00d0*/  UIADD3 UR4, UP1, UR4, 0x1f0, URZ ;  /* 0x000001f004047890 */ /* 0x000fe4000ff3e03f */
[----:B------:R-:W-:Y:S02]  /*00e0*/  UIADD3.X UR7, URZ, UR5, URZ, UP0, !UPT ;  /* 0x000000053f077290 */ /* 0x000fe400087fe43f */
[----:B------:R-:W-:-:S07]  /*00f0*/  UIADD3.X UR5, URZ, UR5, URZ, UP1, !UPT ;  /* 0x000000053f057290 */ /* 0x000fce0008ffe43f */
[----:B------:R0:W-:Y:S02]  /*0100*/  UTMACCTL.PF [UR6] ;  /* 0x00000000060079b9 */ /* 0x0001e40008040000 */
[----:B------:R0:W-:Y:S02]  /*0110*/  UTMACCTL.PF [UR4] ;  /* 0x00000000040079b9 */ /* 0x0001e40008040000 */
[----:B0-----:R-:W-:Y:S01]  /*0120*/  NOP ;  /* 0x0000000000007918 */ /* 0x001fe20000000000 */
.L_x_1:
[----:B------:R-:W-:Y:S05]  /*0130*/  BSYNC B0 ;  /* 0x0000000000007941 */ /* 0x000fea0003800000 */
.L_x_0:
[----:B------:R-:W0:Y:S01]  /*0140*/  SHFL.IDX PT, R8, R2, RZ, 0x1f ;  /* 0x00001fff02087589 */ /* 0x000e2200000e0000 */
[----:B------:R-:W-:-:S04]  /*0150*/  SHF.R.S32.HI R3, RZ, 0x1f, R4 ;  /* 0x0000001fff037819 */ /* 0x000fc80000011404 */
[----:B------:R-:W-:-:S04]  /*0160*/  LEA.HI R3, R3, R4, RZ, 0x7 ;  /* 0x0000000403037211 */ /* 0x000fc800078f38ff */
[----:B------:R-:W-:-:S05]  /*0170*/  LOP3.LUT R3, R3, 0xffffff80, RZ, 0xc0, !PT ;  /* 0xffffff8003037812 */ /* 0x000fca00078ec0ff */
[----:B------:R-:W-:Y:S01]  /*0180*/  IMAD.IADD R3, R4, 0x1, -R3 ;  /* 0x0000000104037824 */ /* 0x000fe200078e0a03 */
[----:B0-----:R-:W-:-:S13]  /*0190*/  ISETP.NE.AND P0, PT, R8, RZ, PT ;  /* 0x000000ff0800720c */ /* 0x001fda0003f05270 */
[----:B------:R-:W-:Y:S05]  /*01a0*/  @P0 BRA `(.L_x_2) ;  /* 0x0000000000600947 */ /* 0x000fea0003800000 */
[----:B------:R-:W0:Y:S01]  /*01b0*/  S2UR UR8, SR_CgaCtaId ;  /* 0x00000000000879c3 */ /* 0x000e220000008800 */
[----:B------:R-:W-:Y:S01]  /*01c0*/  UMOV UR4, 0x400 ;  /* 0x0000040000047882 */ /* 0x000fe20000000000 */
[----:B------:R-:W-:Y:S01]  /*01d0*/  UMOV UR5, 0x1 ;  /* 0x0000000100057882 */ /* 0x000fe20000000000 */
[----:B------:R-:W-:Y:S01]  /*01e0*/  UMOV UR6, 0x5 ;  /* 0x0000000500067882 */ /* 0x000fe20000000000 */
[----:B------:R-:W-:Y:S01]  /*01f0*/  ELECT P0, URZ, PT ;  /* 0x00000000003f782f */ /* 0x000fe20003800000 */
[----:B------:R-:W-:-:S04]  /*0200*/  UIADD3 UR6, -UR6, 0x100000, URZ ;  /* 0x0010000006067890 */ /* 0x000fc8000fffe13f */
[----:B------:R-:W-:Y:S02]  /*0210*/  USHF.L.U32 UR7, UR6, 0xb, URZ ;  /* 0x0000000b06077899 */ /* 0x000fe4000800063f */
[----:B------:R-:W-:Y:S02]  /*0220*/  USHF.L.U32 UR6, UR6, 0x1, URZ ;  /* 0x0000000106067899 */ /* 0x000fe4000800063f */
[----:B0-----:R-:W-:Y:S02]  /*0230*/  ULEA UR8, UR8, UR4, 0x18 ;  /* 0x0000000408087291 */ /* 0x001fe4000f8ec03f */
[----:B------:R-:W-:-:S04]  /*0240*/  UIADD3 UR4, -UR5, 0x100000, URZ ;  /* 0x0010000005047890 */ /* 0x000fc8000fffe13f */
[----:B------:R-:W-:Y:S02]  /*0250*/  USHF.L.U32 UR5, UR4, 0xb, URZ ;  /* 0x0000000b04057899 */ /* 0x000fe4000800063f */
[----:B------:R-:W-:Y:S01]  /*0260*/  USHF.L.U32 UR4, UR4, 0x1, URZ ;  /* 0x0000000104047899 */ /* 0x000fe2000800063f */
[----:B------:R-:W0:Y:S11]  /*0270*/  FENCE.VIEW.ASYNC.S ;  /* 0x00000000000073c6 */ /* 0x000e360000000000 */
[----:B0-----:R0:W1:Y:S01]  /*0280*/  SYNCS.EXCH.64 URZ, [UR8], UR4 ;  /* 0x00000004083f75b2 */ /* 0x0010620008000100 */
[----:B------:R0:W2:Y:S01]  /*0290*/  SYNCS.EXCH.64 URZ, [UR8+0x28], UR6 ;  /* 0x00002806083f75b2 */ /* 0x0000a20008000100 */
[----:B------:R0:W3:Y:S01]  /*02a0*/  SYNCS.EXCH.64 URZ, [UR8+0x8], UR4 ;  /* 0x00000804083f75b2 */ /* 0x0000e20008000100 */
[----:B------:R0:W4:Y:S01]  /*02b0*/  SYNCS.EXCH.64 URZ, [UR8+0x30], UR6 ;  /* 0x00003006083f75b2 */ /* 0x0001220008000100 */
[----:B------:R0:W0:Y:S01]  /*02c0*/  SYNCS.EXCH.64 URZ, [UR8+0x10], UR4 ;  /* 0x00001004083f75b2 */ /* 0x0000220008000100 */
[----:B------:R0:W0:Y:S01]  /*02d0*/  SYNCS.EXCH.64 URZ, [UR8+0x38], UR6 ;  /* 0x00003806083f75b2 */ /* 0x0000220008000100 */
[----:B------:R0:W0:Y:S01]  /*02e0*/  SYNCS.EXCH.64 URZ, [UR8+0x18], UR4 ;  /* 0x00001804083f75b2 */ /* 0x0000220008000100 */
[----:B------:R0:W0:Y:S01]  /*02f0*/  SYNCS.EXCH.64 URZ, [UR8+0x40], UR6 ;  /* 0x00004006083f75b2 */ /* 0x0000220008000100 */
[----:B------:R0:W0:Y:S01]  /*0300*/  SYNCS.EXCH.64 URZ, [UR8+0x20], UR4 ;  /* 0x00002004083f75b2 */ /* 0x0000220008000100 */
[----:B------:R0:W0:Y:S01]  /*0310*/  SYNCS.EXCH.64 URZ, [UR8+0x48], UR6 ;  /* 0x00004806083f75b2 */ /* 0x0000220008000100 */
[----:B------:R-:W-:Y:S01]  /*0320*/  NOP ;  /* 0x0000000000007918 */ /* 0x000fe20000000000 */
.L_x_2:
[----:B------:R-:W5:Y:S01]  /*0330*/  S2UR UR12, SR_CTAID.X ;  /* 0x00000000000c79c3 */ /* 0x000f620000002500 */
[----:B------:R-:W-:Y:S01]  /*0340*/  SHF.R.S32.HI R0, RZ, 0x1f, R3 ;  /* 0x0000001fff007819 */ /* 0x000fe20000011403 */
[----:B------:R-:W1:Y:S01]  /*0350*/  SHFL.IDX PT, R15, R2, RZ, 0x1f ;  /* 0x00001fff020f7589 */ /* 0x000e6200000e0000 */
[----:B------:R-:W-:Y:S02]  /*0360*/  SHF.R.S32.HI R11, RZ, 0x1f, R8 ;  /* 0x0000001fff0b7819 */ /* 0x000fe40000011408 */
[----:B------:R-:W-:Y:S02]  /*0370*/  ELECT P0, URZ, PT ;  /* 0x00000000003f782f */ /* 0x000fe40003800000 */
[----:B------:R-:W-:Y:S01]  /*0380*/  LEA.HI R6, R0, R3, RZ, 0x3 ;  /* 0x0000000300067211 */ /* 0x000fe200078f18ff */
[----:B------:R2:W3:Y:S01]  /*0390*/  SHFL.IDX PT, R13, R2, RZ, 0x1f ;  /* 0x00001fff020d7589 */ /* 0x0004e200000e0000 */
[----:B------:R-:W-:Y:S02]  /*03a0*/  LEA.HI R11, R11, R8, RZ, 0x2 ;  /* 0x000000080b0b7211 */ /* 0x000fe400078f10ff */
[----:B------:R-:W-:-:S02]  /*03b0*/  ELECT P1, URZ, PT ;  /* 0x00000000003f782f */ /* 0x000fc40003820000 */
[--C-:B------:R-:W-:Y:S01]  /*03c0*/  SHF.R.S32.HI R9, RZ, 0x3, R6.reuse ;  /* 0x00000003ff097819 */ /* 0x100fe20000011406 */
[----:B0-----:R-:W-:Y:S01]  /*03d0*/  ULDC UR4, c[0x0][0x150] ;  /* 0x0000540000047ab9 */ /* 0x001fe20000000800 */
[----:B------:R-:W-:Y:S01]  /*03e0*/  SHF.R.S32.HI R12, RZ, 0x1f, R6 ;  /* 0x0000001fff0c7819 */ /* 0x000fe20000011406 */
[----:B------:R-:W0:Y:S01]  /*03f0*/  LDC R14, c[0x0][0x140] ;  /* 0x00005000ff0e7b82 */ /* 0x000e220000000800 */
[----:B------:R-:W4:Y:S01]  /*0400*/  S2R R6, SR_CTAID.Y ;  /* 0x0000000000067919 */ /* 0x000f220000002600 */
[----:B------:R-:W-:Y:S01]  /*0410*/  LOP3.LUT R11, R11, 0x3ffffffc, RZ, 0xc0, !PT ;  /* 0x3ffffffc0b0b7812 */ /* 0x000fe200078ec0ff */
[----:B------:R-:W-:Y:S01]  /*0420*/  UMOV UR11, 0x80 ;  /* 0x00000080000b7882 */ /* 0x000fe20000000000 */
[----:B------:R-:W-:Y:S01]  /*0430*/  LEA.HI R12, R12, R9, RZ, 0x2 ;  /* 0x000000090c0c7211 */ /* 0x000fe200078f10ff */
[----:B------:R-:W-:Y:S01]  /*0440*/  NOP ;  /* 0x0000000000007918 */ /* 0x000fe20000000000 */
[----:B--2---:R-:W-:Y:S01]  /*0450*/  SHF.R.S32.HI R2, RZ, 0x1f, R5 ;  /* 0x0000001fff027819 */ /* 0x004fe20000011405 */
[----:B------:R-:W-:Y:S01]  /*0460*/  IMAD.IADD R11, R8, 0x1, -R11 ;  /* 0x00000001080b7824 */ /* 0x000fe200078e0a0b */
[----:B------:R-:W-:Y:S01]  /*0470*/  LOP3.LUT R12, R12, 0xfffffffc, RZ, 0xc0, !PT ;  /* 0xfffffffc0c0c7812 */ /* 0x000fe200078ec0ff */
[----:B------:R-:W2:Y:S01]  /*0480*/  LDC R25, c[0x0][0x148] ;  /* 0x00005200ff197b82 */ /* 0x000ea20000000800 */
[----:B------:R-:W-:Y:S01]  /*0490*/  LEA.HI R2, R2, R5, RZ, 0x2 ;  /* 0x0000000502027211 */ /* 0x000fe200078f10ff */
[----:B------:R-:W-:Y:S01]  /*04a0*/  NOP ;  /* 0x0000000000007918 */ /* 0x000fe20000000000 */
[C---:B------:R-:W-:Y:S01]  /*04b0*/  VIADD R35, R10.reuse, 0xffffffff ;  /* 0xffffffff0a237836 */ /* 0x040fe20000000000 */
[----:B------:R-:W-:Y:S01]  /*04c0*/  ISETP.NE.AND P3, PT, R10, RZ, PT ;  /* 0x000000ff0a00720c */ /* 0x000fe20003f65270 */
[----:B------:R-:W-:Y:S01]  /*04d0*/  IMAD.IADD R12, R9, 0x1, -R12 ;  /* 0x00000001090c7824 */ /* 0x000fe200078e0a0c */
[----:B-----5:R-:W-:Y:S01]  /*04e0*/  I2FP.F32.U32 R9, UR12 ;  /* 0x0000000c00097c45 */ /* 0x020fe20008201000 */
[----:B------:R-:W-:Y:S01]  /*04f0*/  IMAD.MOV.U32 R153, RZ, RZ, 0x1 ;  /* 0x00000001ff997424 */ /* 0x000fe200078e00ff */
[----:B-1----:R-:W-:Y:S01]  /*0500*/  ISETP.NE.OR P0, PT, R15, RZ, !P0 ;  /* 0x000000ff0f00720c */ /* 0x002fe20004705670 */
[----:B------:R-:W-:Y:S01]  /*0510*/  IMAD R11, R11, 0x4, R12 ;  /* 0x000000040b0b7824 */ /* 0x000fe200078e020c */
[----:B---3--:R-:W-:Y:S01]  /*0520*/  ISETP.NE.OR P1, PT, R13, RZ, !P1 ;  /* 0x000000ff0d00720c */ /* 0x008fe20004f25670 */
[----:B------:R-:W-:Y:S01]  /*0530*/  FMUL R9, R9, UR4 ;  /* 0x0000000409097c20 */ /* 0x000fe20008400000 */
[----:B------:R-:W1:Y:S01]  /*0540*/  LDC R13, c[0x0][0x144] ;  /* 0x00005100ff0d7b82 */ /* 0x000e620000000800 */
[----:B------:R-:W-:Y:S01]  /*0550*/  LOP3.LUT R2, R2, 0xfffffffc, RZ, 0xc0, !PT ;  /* 0xfffffffc02027812 */ /* 0x000fe200078ec0ff */
[----:B------:R-:W-:Y:S01]  /*0560*/  ULDC UR4, c[0x0][0x154] ;  /* 0x0000550000047ab9 */ /* 0x000fe20000000800 */
[----:B------:R-:W-:Y:S01]  /*0570*/  SHF.R.S32.HI R8, RZ, 0x1f, R11 ;  /* 0x0000001fff087819 */ /* 0x000fe2000001140b */
[----:B------:R-:W-:Y:S01]  /*0580*/  IMAD.SHL.U32 R152, R11, 0x4, RZ ;  /* 0x000000040b987824 */ /* 0x000fe200078e00ff */
[----:B------:R-:W3:Y:S01]  /*0590*/  F2I.U32.TRUNC.NTZ R9, R9 ;  /* 0x0000000900097305 */ /* 0x000ee2000020f000 */
[----:B------:R-:W-:Y:S01]  /*05a0*/  IMAD.IADD R5, R5, 0x1, -R2 ;  /* 0x0000000105057824 */ /* 0x000fe200078e0a02 */
[----:B------:R-:W-:-:S02]  /*05b0*/  LEA.HI R8, R8, R11, RZ, 0x2 ;  /* 0x0000000b08087211 */ /* 0x000fc400078f10ff */
[----:B------:R-:W-:Y:S01]  /*05c0*/  VOTEU.ALL UP2, P0 ;  /* 0x00000000003f7886 */ /* 0x000fe20000040000 */
[----:B------:R-:W-:Y:S01]  /*05d0*/  LOP3.LUT R152, R11, 0xc, R152, 0x78, !PT ;  /* 0x0000000c0b987812 */ /* 0x000fe200078e7898 */
[----:B------:R-:W-:Y:S01]  /*05e0*/  VOTEU.ALL UP3, P1 ;  /* 0x00000000003f7886 */ /* 0x000fe20000860000 */
[----:B----4-:R-:W-:Y:S01]  /*05f0*/  I2FP.F32.U32 R2, R6 ;  /* 0x0000000600027245 */ /* 0x010fe20000201000 */
[----:B------:R-:W-:Y:S01]  /*0600*/  VOTEU.ALL UP4, P1 ;  /* 0x00000000003f7886 */ /* 0x000fe20000880000 */
[----:B------:R-:W4:Y:S01]  /*0610*/  @!UP2 S2UR UR7, SR_CgaCtaId ;  /* 0x000000000007a9c3 */ /* 0x000f220000008800 */
[----:B------:R-:W-:Y:S01]  /*0620*/  LOP3.LUT R8, R8, 0xfffffffc, RZ, 0xc0, !PT ;  /* 0xfffffffc08087812 */ /* 0x000fe200078ec0ff */
[----:B------:R-:W-:Y:S01]  /*0630*/  @!UP2 UMOV UR6, 0x400 ;  /* 0x000004000006a882 */ /* 0x000fe20000000000 */
[----:B------:R-:W-:Y:S01]  /*0640*/  FMUL R2, R2, UR4 ;  /* 0x0000000402027c20 */ /* 0x000fe20008400000 */
[----:B------:R-:W-:Y:S01]  /*0650*/  UMOV UR4, 0x20 ;  /* 0x0000002000047882 */ /* 0x000fe20000000000 */
[----:B------:R-:W-:Y:S01]  /*0660*/  @!UP3 UMOV UR9, 0x400 ;  /* 0x000004000009b882 */ /* 0x000fe20000000000 */
[----:B---3--:R-:W-:Y:S01]  /*0670*/  IMAD.MOV R12, RZ, RZ, -R9 ;  /* 0x000000ffff0c7224 */ /* 0x008fe200078e0a09 */
[----:B------:R-:W-:-:S04]  /*0680*/  @!UP2 UIADD3 UR4, -UR4, 0x100000, URZ ;  /* 0x001000000404a890 */ /* 0x000fc8000fffe13f */
[----:B------:R-:W-:Y:S02]  /*0690*/  @!UP2 USHF.L.U32 UR5, UR4, 0xb, URZ ;  /* 0x0000000b0405a899 */ /* 0x000fe4000800063f */
[----:B------:R-:W-:Y:S01]  /*06a0*/  @!UP2 USHF.L.U32 UR4, UR4, 0x1, URZ ;  /* 0x000000010404a899 */ /* 0x000fe2000800063f */
[----:B------:R-:W3:Y:S01]  /*06b0*/  @!UP3 S2UR UR10, SR_CgaCtaId ;  /* 0x00000000000ab9c3 */ /* 0x000ee20000008800 */
[----:B------:R-:W-:Y:S01]  /*06c0*/  IMAD.IADD R8, R11, 0x1, -R8 ;  /* 0x000000010b087824 */ /* 0x000fe200078e0a08 */
[----:B------:R-:W5:Y:S01]  /*06d0*/  F2I.U32.TRUNC.NTZ R2, R2 ;  /* 0x0000000200027305 */ /* 0x000f62000020f000 */
[----:B-1----:R-:W-:Y:S01]  /*06e0*/  IMAD R21, R13, R12, UR12 ;  /* 0x0000000c0d157e24 */ /* 0x002fe2000f8e020c */
[----:B------:R-:W-:Y:S01]  /*06f0*/  VOTEU.ALL UP5, P1 ;  /* 0x00000000003f7886 */ /* 0x000fe200008a0000 */
[----:B0-----:R-:W-:Y:S01]  /*0700*/  ISETP.EQ.U32.AND P2, PT, R14, 0x1, PT ;  /* 0x000000010e00780c */ /* 0x001fe20003f42070 */
[----:B------:R-:W-:Y:S01]  /*0710*/  VOTEU.ALL UP0, P0 ;  /* 0x00000000003f7886 */ /* 0x000fe20000000000 */
[----:B------:R-:W-:Y:S01]  /*0720*/  VOTEU.ALL UP1, P0 ;  /* 0x00000000003f7886 */ /* 0x000fe20000020000 */
[----:B------:R-:W-:Y:S01]  /*0730*/  ISETP.NE.AND P4, PT, R8, R21, PT ;  /* 0x000000150800720c */ /* 0x000fe20003f85270 */
[----:B------:R0:W1:Y:S01]  /*0740*/  SHFL.IDX PT, R14, R7, RZ, 0x1f ;  /* 0x00001fff070e7589 */ /* 0x00006200000e0000 */
[----:B------:R-:W-:-:S02]  /*0750*/  LOP3.LUT P0, RZ, R3, 0x7, RZ, 0xc0, !PT ;  /* 0x0000000703ff7812 */ /* 0x000fc4000780c0ff */
[----:B------:R-:W-:Y:S02]  /*0760*/  ISETP.GE.U32.AND P6, PT, R35, 0x2, PT ;  /* 0x000000022300780c */ /* 0x000fe40003fc6070 */
[----:B------:R-:W-:Y:S01]  /*0770*/  ISETP.LT.U32.AND P0, PT, R152, 0x8, !P0 ;  /* 0x000000089800780c */ /* 0x000fe20004701070 */
[----:B----4-:R-:W-:Y:S01]  /*0780*/  @!UP2 ULEA UR8, UR7, UR6, 0x18 ;  /* 0x000000060708a291 */ /* 0x010fe2000f8ec03f */
[----:B-----5:R-:W-:Y:S01]  /*0790*/  IMAD.MOV R20, RZ, RZ, -R2 ;  /* 0x000000ffff147224 */ /* 0x020fe200078e0a02 */
[----:B------:R-:W-:-:S04]  /*07a0*/  @!UP3 UIADD3 UR6, -UR11, 0x100000, URZ ;  /* 0x001000000b06b890 */ /* 0x000fc8000fffe13f */
[----:B------:R-:W-:Y:S02]  /*07b0*/  @!UP3 USHF.L.U32 UR7, UR6, 0xb, URZ ;  /* 0x0000000b0607b899 */ /* 0x000fe4000800063f */
[----:B------:R-:W-:Y:S01]  /*07c0*/  @!UP3 USHF.L.U32 UR6, UR6, 0x1, URZ ;  /* 0x000000010606b899 */ /* 0x000fe2000800063f */
[----:B------:R-:W-:Y:S01]  /*07d0*/  VOTEU.ALL UP2, P1 ;  /* 0x00000000003f7886 */ /* 0x000fe20000840000 */
[----:B------:R-:W-:Y:S01]  /*07e0*/  @P4 SHF.R.S32.HI R9, RZ, 0x1f, R152 ;  /* 0x0000001fff094819 */ /* 0x000fe20000011498 */
[----:B--2---:R-:W-:Y:S01]  /*07f0*/  IMAD R2, R25, R20, R6 ;  /* 0x0000001419027224 */ /* 0x004fe200078e0206 */
[----:B---3--:R-:W-:Y:S02]  /*0800*/  @!UP3 ULEA UR9, UR10, UR9, 0x18 ;  /* 0x000000090a09b291 */ /* 0x008fe4000f8ec03f */
[----:B------:R-:W-:Y:S01]  /*0810*/  @P4 LEA.HI R9, R9, R152, RZ, 0x2 ;  /* 0x0000009809094211 */ /* 0x000fe200078f10ff */
[----:B------:R-:W-:Y:S01]  /*0820*/  VOTEU.ALL UP3, P1 ;  /* 0x00000000003f7886 */ /* 0x000fe20000860000 */
[----:B------:R-:W-:Y:S01]  /*0830*/  ISETP.NE.AND P1, PT, R5, 0x3, PT ;  /* 0x000000030500780c */ /* 0x000fe20003f25270 */
[----:B------:R-:W2:Y:S02]  /*0840*/  FENCE.VIEW.ASYNC.S ;  /* 0x00000000000073c6 */ /* 0x000ea40000000000 */
[----:B--2---:R0:W2:Y:S01]  /*0850*/  @!UP0 SYNCS.EXCH.64 URZ, [UR8+0x80], UR4 ;  /* 0x00008004083f85b2 */ /* 0x0040a20008000100 */
[----:B------:R-:W-:-:S02]  /*0860*/  @P4 SHF.R.S32.HI R9, RZ, 0x2, R9 ;  /* 0x00000002ff094819 */ /* 0x000fc40000011409 */
[----:B------:R-:W-:Y:S02]  /*0870*/  ISETP.EQ.OR P1, PT, R5, RZ, !P1 ;  /* 0x000000ff0500720c */ /* 0x000fe40004f22670 */
[----:B------:R-:W-:Y:S02]  /*0880*/  @P4 ISETP.NE.AND P5, PT, R9, R2, PT ;  /* 0x000000020900420c */ /* 0x000fe40003fa5270 */
[----:B------:R-:W-:Y:S02]  /*0890*/  ISETP.EQ.AND P1, PT, R10, RZ, P1 ;  /* 0x000000ff0a00720c */ /* 0x000fe40000f22270 */
[----:B------:R-:W-:Y:S02]  /*08a0*/  SEL R2, RZ, 0x1, !P0 ;  /* 0x00000001ff027807 */ /* 0x000fe40004000000 */
[----:B------:R-:W-:Y:S02]  /*08b0*/  @P4 SEL R153, RZ, 0x1, P5 ;  /* 0x00000001ff994807 */ /* 0x000fe40002800000 */
[----:B------:R-:W-:-:S02]  /*08c0*/  SEL R16, RZ, 0x1, !P1 ;  /* 0x00000001ff107807 */ /* 0x000fc40004800000 */
[----:B------:R-:W-:Y:S01]  /*08d0*/  LOP3.LUT R153, R153, R2, RZ, 0xc0, !PT ;  /* 0x0000000299997212 */ /* 0x000fe200078ec0ff */
[----:B------:R0:W3:Y:S01]  /*08e0*/  @!UP1 SYNCS.EXCH.64 URZ, [UR8+0x88], UR4 ;  /* 0x00008804083f95b2 */ /* 0x0000e20008000100 */
[----:B------:R-:W-:Y:S01]  /*08f0*/  NOP ;  /* 0x0000000000007918 */ /* 0x000fe20000000000 */
[----:B------:R-:W-:Y:S01]  /*0900*/  SEL R16, R16, 0x2, P6 ;  /* 0x0000000210107807 */ /* 0x000fe20003000000 */
[----:B------:R0:W4:Y:S01]  /*0910*/  @!UP2 SYNCS.EXCH.64 URZ, [UR9+0x60], UR6 ;  /* 0x00006006093fa5b2 */ /* 0x0001220008000100 */
[----:B------:R0:W0:Y:S01]  /*0920*/  @!UP3 SYNCS.EXCH.64 URZ, [UR9+0x68], UR6 ;  /* 0x00006806093fb5b2 */ /* 0x0000220008000100 */
[----:B------:R0:W0:Y:S01]  /*0930*/  @!UP4 SYNCS.EXCH.64 URZ, [UR9+0x70], UR6 ;  /* 0x00007006093fc5b2 */ /* 0x0000220008000100 */
[----:B------:R0:W0:Y:S01]  /*0940*/  @!UP5 SYNCS.EXCH.64 URZ, [UR9+0x78], UR6 ;  /* 0x00007806093fd5b2 */ /* 0x0000220008000100 */
[----:B------:R-:W-:Y:S01]  /*0950*/  NOP ;  /* 0x0000000000007918 */ /* 0x000fe20000000000 */
[----:B-12---:R-:W-:Y:S05]  /*0960*/  @!P2 BRA `(.L_x_3) ;  /* 0x000000000008a947 */ /* 0x006fea0003800000 */
[----:B0--34-:R-:W-:Y:S01]  /*0970*/  UCGABAR_ARV ;  /* 0x00000000000079c7 */ /* 0x019fe20008000000 */
[----:B------:R-:W-:Y:S05]  /*0980*/  BRA `(.L_x_4) ;  /* 0x0000000000047947 */ /* 0x000fea0003800000 */
.L_x_3:
[----:B0--34-:R-:W-:Y:S01]  /*0990*/  NOP ;  /* 0x0000000000007918 */ /* 0x019fe20000000000 */
.L_x_4:
[----:B------:R-:W-:Y:S01]  /*09a0*/  ULDC.64 UR4, c[0x0][0x598] ;  /* 0x0001660000047ab9 */ /* 0x000fe20000000a00 */
[----:B------:R-:W-:Y:S01]  /*09b0*/  ULDC.64 UR36, c[0x0][0x208] ;  /* 0x0000820000247ab9 */ /* 0x000fe20000000a00 */
[----:B------:R-:W-:-:S04]  /*09c0*/  ISETP.NE.U32.AND P0, PT, RZ, UR4, PT ;  /* 0x00000004ff007c0c */ /* 0x000fc8000bf05070 */
[----:B------:R-:W-:-:S13]  /*09d0*/  ISETP.NE.AND.EX P0, PT, RZ, UR5, PT, P0 ;  /* 0x00000005ff007c0c */ /* 0x000fda000bf05300 */
[----:B------:R-:W-:Y:S05]  /*09e0*/  @!P0 BRA `(.L_x_5) ;  /* 0x00000000001c8947 */ /* 0x000fea0003800000 */
[----:B------:R-:W0:Y:S02]  /*09f0*/  LDC.64 R8, c[0x0][0x598] ;  /* 0x00016600ff087b82 */ /* 0x000e240000000a00 */
[----:B0-----:R-:W2:Y:S02]  /*0a00*/  LDG.E.64 R8, desc[UR36][R8.64] ;  /* 0x0000002408087981 */ /* 0x001ea4000c1e1b00 */
[----:B--2---:R-:W-:-:S04]  /*0a10*/  ISETP.NE.U32.AND P0, PT, R8, RZ, PT ;  /* 0x000000ff0800720c */ /* 0x004fc80003f05070 */
[----:B------:R-:W-:-:S13]  /*0a20*/  ISETP.NE.AND.EX P0, PT, R9, RZ, PT, P0 ;  /* 0x000000ff0900720c */ /* 0x000fda0003f05300 */
[----:B------:R-:W-:Y:S05]  /*0a30*/  @!P0 BRA `(.L_x_5) ;  /* 0x0000000000088947 */ /* 0x000fea0003800000 */
[----:B------:R0:W5:Y:S01]  /*0a40*/  LD.E R154, desc[UR36][R8.64] ;  /* 0x00000024089a7980 */ /* 0x000162000c101900 */
[----:B------:R-:W-:Y:S05]  /*0a50*/  BRA `(.L_x_6) ;  /* 0x0000000000247947 */ /* 0x000fea0003800000 */
.L_x_5:
[----:B------:R-:W-:Y:S02]  /*0a60*/  ULDC.64 UR4, c[0x0][0x588] ;  /* 0x0001620000047ab9 */ /* 0x000fe40000000a00 */
[----:B------:R-:W-:-:S04]  /*0a70*/  ISETP.NE.U32.AND P0, PT, RZ, UR4, PT ;  /* 0x00000004ff007c0c */ /* 0x000fc8000bf05070 */
[----:B------:R-:W-:-:S13]  /*0a80*/  ISETP.NE.AND.EX P0, PT, RZ, UR5, PT, P0 ;  /* 0x00000005ff007c0c */ /* 0x000fda000bf05300 */
[----:B------:R-:W-:Y:S05]  /*0a90*/  @!P0 BRA `(.L_x_7) ;  /* 0x00000000000c8947 */ /* 0x000fea0003800000 */
[----:B------:R-:W0:Y:S02]  /*0aa0*/  LDC.64 R154, c[0x0][0x588] ;  /* 0x00016200ff9a7b82 */ /* 0x000e240000000a00 */
[----:B0-----:R1:W5:Y:S01]  /*0ab0*/  LDG.E R154, desc[UR36][R154.64] ;  /* 0x000000249a9a7981 */ /* 0x001362000c1e1900 */
[----:B------:R-:W-:Y:S05]  /*0ac0*/  BRA `(.L_x_6) ;  /* 0x0000000000087947 */ /* 0x000fea0003800000 */
.L_x_7:
[----:B------:R-:W-:Y:S02]  /*0ad0*/  ULDC UR4, c[0x0][0x580] ;  /* 0x0001600000047ab9 */ /* 0x000fe40000000800 */
[----:B------:R-:W-:-:S07]  /*0ae0*/  IMAD.U32 R154, RZ, RZ, UR4 ;  /* 0x00000004ff9a7e24 */ /* 0x000fce000f8e00ff */
.L_x_6:
[----:B------:R-:W-:Y:S02]  /*0af0*/  ULDC.64 UR4, c[0x0][0x5a0] ;  /* 0x0001680000047ab9 */ /* 0x000fe40000000a00 */
[----:B------:R-:W-:-:S04]  /*0b00*/  ISETP.NE.U32.AND P0, PT, RZ, UR4, PT ;  /* 0x00000004ff007c0c */ /* 0x000fc8000bf05070 */
[----:B------:R-:W-:-:S13]  /*0b10*/  ISETP.NE.AND.EX P0, PT, RZ, UR5, PT, P0 ;  /* 0x00000005ff007c0c */ /* 0x000fda000bf05300 */
[----:B------:R-:W-:Y:S05]  /*0b20*/  @!P0 BRA `(.L_x_8) ;  /* 0x00000000001c8947 */ /* 0x000fea0003800000 */
[----:B0-----:R-:W0:Y:S02]  /*0b30*/  LDC.64 R8, c[0x0][0x5a0] ;  /* 0x00016800ff087b82 */ /* 0x001e240000000a00 */
[----:B0-----:R-:W2:Y:S02]  /*0b40*/  LDG.E.64 R8, desc[UR36][R8.64] ;  /* 0x0000002408087981 */ /* 0x001ea4000c1e1b00 */
[----:B--2---:R-:W-:-:S04]  /*0b50*/  ISETP.NE.U32.AND P0, PT, R8, RZ, PT ;  /* 0x000000ff0800720c */ /* 0x004fc80003f05070 */
[----:B------:R-:W-:-:S13]  /*0b60*/  ISETP.NE.AND.EX P0, PT, R9, RZ, PT, P0 ;  /* 0x000000ff0900720c */ /* 0x000fda0003f05300 */
[----:B------:R-:W-:Y:S05]  /*0b70*/  @!P0 BRA `(.L_x_8) ;  /* 0x0000000000088947 */ /* 0x000fea0003800000 */
[----:B-1----:R0:W5:Y:S01]  /*0b80*/  LD.E R155, desc[UR36][R8.64] ;  /* 0x00000024089b7980 */ /* 0x002162000c101900 */
[----:B------:R-:W-:Y:S05]  /*0b90*/  BRA `(.L_x_9) ;  /* 0x0000000000247947 */ /* 0x000fea0003800000 */
.L_x_8:
[----:B------:R-:W-:Y:S02]  /*0ba0*/  ULDC.64 UR4, c[0x0][0x590] ;  /* 0x0001640000047ab9 */ /* 0x000fe40000000a00 */
[----:B------:R-:W-:-:S04]  /*0bb0*/  ISETP.NE.U32.AND P0, PT, RZ, UR4, PT ;  /* 0x00000004ff007c0c */ /* 0x000fc8000bf05070 */
[----:B------:R-:W-:-:S13]  /*0bc0*/  ISETP.NE.AND.EX P0, PT, RZ, UR5, PT, P0 ;  /* 0x00000005ff007c0c */ /* 0x000fda000bf05300 */
[----:B------:R-:W-:Y:S05]  /*0bd0*/  @!P0 BRA `(.L_x_10) ;  /* 0x00000000000c8947 */ /* 0x000fea0003800000 */
[----:B0-----:R-:W1:Y:S02]  /*0be0*/  LDC.64 R8, c[0x0][0x590] ;  /* 0x00016400ff087b82 */ /* 0x001e640000000a00 */
[----:B-1----:R1:W5:Y:S01]  /*0bf0*/  LDG.E R155, desc[UR36][R8.64] ;  /* 0x00000024089b7981 */ /* 0x002362000c1e1900 */
[----:B------:R-:W-:Y:S05]  /*0c00*/  BRA `(.L_x_9) ;  /* 0x0000000000087947 */ /* 0x000fea0003800000 */
.L_x_10:
[----:B------:R-:W-:Y:S02]  /*0c10*/  ULDC UR4, c[0x0][0x584] ;  /* 0x0001610000047ab9 */ /* 0x000fe40000000800 */
[----:B-1----:R-:W-:-:S07]  /*0c20*/  IMAD.U32 R155, RZ, RZ, UR4 ;  /* 0x00000004ff9b7e24 */ /* 0x002fce000f8e00ff */
.L_x_9:
[----:B------:R-:W2:Y:S01]  /*0c30*/  LDC R2, c[0x0][0x65c] ;  /* 0x00019700ff027b82 */ /* 0x000ea20000000800 */
[----:B------:R-:W-:Y:S01]  /*0c40*/  ULDC UR6, c[0x0][0x28c] ;  /* 0x0000a30000067ab9 */ /* 0x000fe20000000800 */
[----:B------:R-:W-:Y:S01]  /*0c50*/  ISETP.NE.AND P0, PT, R10, 0x2, PT ;  /* 0x000000020a00780c */ /* 0x000fe20003f05270 */
[----:B------:R-:W-:Y:S01]  /*0c60*/  UIADD3 UR6, UR6, 0x3f, URZ ;  /* 0x0000003f06067890 */ /* 0x000fe2000fffe03f */
[----:B01----:R-:W-:Y:S01]  /*0c70*/  IMAD.U32 R8, RZ, RZ, UR12 ;  /* 0x0000000cff087e24 */ /* 0x003fe2000f8e00ff */
[----:B------:R-:W-:Y:S01]  /*0c80*/  UMOV UR38, URZ ;  /* 0x0000003f00267c82 */ /* 0x000fe20008000000 */
[----:B------:R-:W-:Y:S01]  /*0c90*/  IMAD.MOV.U32 R9, RZ, RZ, RZ ;  /* 0x000000ffff097224 */ /* 0x000fe200078e00ff */
[----:B------:R-:W-:Y:S01]  /*0ca0*/  USHF.R.S32.HI UR7, URZ, 0x1f, UR6 ;  /* 0x0000001f3f077899 */ /* 0x000fe20008011406 */
[----:B------:R-:W-:Y:S01]  /*0cb0*/  UMOV UR39, URZ ;  /* 0x0000003f00277c82 */ /* 0x000fe20008000000 */
[----:B------:R-:W-:Y:S02]  /*0cc0*/  ULDC.64 UR8, c[0x0][0x650] ;  /* 0x0001940000087ab9 */ /* 0x000fe40000000a00 */
[----:B------:R-:W-:-:S04]  /*0cd0*/  ULEA.HI UR7, UR7, UR6, URZ, 0x6 ;  /* 0x0000000607077291 */ /* 0x000fc8000f8f303f */
[----:B------:R-:W-:Y:S01]  /*0ce0*/  USHF.R.S32.HI UR40, URZ, 0x6, UR7 ;  /* 0x000000063f287899 */ /* 0x000fe20008011407 */
[----:B--2---:R-:W-:-:S13]  /*0cf0*/  ISETP.NE.AND P1, PT, R2, 0x1, PT ;  /* 0x000000010200780c */ /* 0x004fda0003f25270 */
[----:B------:R-:W0:Y:S01]  /*0d00*/  @P1 LDC R19, c[0x0][0x10] ;  /* 0x00000400ff131b82 */ /* 0x000e220000000800 */
[----:B------:R-:W-:Y:S02]  /*0d10*/  @P1 IMAD.MOV.U32 R7, RZ, RZ, RZ ;  /* 0x000000ffff071224 */ /* 0x000fe400078e00ff */
[----:B------:R-:W-:-:S05]  /*0d20*/  @P1 IMAD.MOV.U32 R17, RZ, RZ, RZ ;  /* 0x000000ffff111224 */ /* 0x000fca00078e00ff */
[----:B------:R-:W1:Y:S01]  /*0d30*/  @!P1 LDC R11, c[0x0][0xc] ;  /* 0x00000300ff0b9b82 */ /* 0x000e620000000800 */
[----:B------:R-:W-:Y:S01]  /*0d40*/  ULDC UR4, c[0x0][0xc] ;  /* 0x0000030000047ab9 */ /* 0x000fe20000000800 */
[----:B------:R-:W-:Y:S02]  /*0d50*/  ULDC UR5, c[0x0][0x10] ;  /* 0x0000040000057ab9 */ /* 0x000fe40000000800 */
[----:B------:R-:W-:-:S04]  /*0d60*/  UIMAD.WIDE.U32 UR4, UR4, UR5, URZ ;  /* 0x00000005040472a5 */ /* 0x000fc8000f8e003f */
[----:B------:R-:W2:Y:S01]  /*0d70*/  LDC R2, c[0x0][0x14] ;  /* 0x00000500ff027b82 */ /* 0x000ea20000000800 */
[----:B0-----:R-:W-:-:S04]  /*0d80*/  @P1 IMAD.WIDE.U32 R18, R19, UR12, R6 ;  /* 0x0000000c13121c25 */ /* 0x001fc8000f8e0006 */
[----:B------:R-:W-:Y:S02]  /*0d90*/  @P1 IMAD.IADD R17, R19, 0x1, R17 ;  /* 0x0000000113111824 */ /* 0x000fe400078e0211 */
[----:B-1----:R-:W-:-:S04]  /*0da0*/  @!P1 IMAD.WIDE.U32 R8, R6, R11, R8 ;  /* 0x0000000b06089225 */ /* 0x002fc800078e0008 */
[----:B------:R-:W-:Y:S02]  /*0db0*/  @!P1 IMAD.MOV.U32 R18, RZ, RZ, R8 ;  /* 0x000000ffff129224 */ /* 0x000fe400078e0008 */
[----:B------:R-:W-:Y:S02]  /*0dc0*/  @!P1 IMAD.MOV.U32 R17, RZ, RZ, R9 ;  /* 0x000000ffff119224 */ /* 0x000fe400078e0009 */
[----:B--2---:R-:W-:-:S04]  /*0dd0*/  IMAD.WIDE.U32 R12, R2, UR4, RZ ;  /* 0x00000004020c7c25 */ /* 0x004fc8000f8e00ff */
[----:B------:R-:W-:Y:S01]  /*0de0*/  IMAD R23, R2, UR5, RZ ;  /* 0x0000000502177c24 */ /* 0x000fe2000f8e02ff */
[----:B------:R0:W-:Y:S03]  /*0df0*/  STL.64 [R1], R12 ;  /* 0x0000000c01007387 */ /* 0x0001e60000100a00 */
[----:B------:R-:W-:Y:S01]  /*0e00*/  IMAD.IADD R23, R13, 0x1, R23 ;  /* 0x000000010d177824 */ /* 0x000fe200078e0217 */
[----:B------:R-:W-:Y:S06]  /*0e10*/  @P0 BRA `(.L_x_11) ;  /* 0x0000000000200947 */ /* 0x000fec0003800000 */
[----:B------:R-:W-:Y:S01]  /*0e20*/  UISETP.GE.U32.AND UP0, UPT, UR40, 0x5, UPT ;  /* 0x000000052800788c */ /* 0x000fe2000bf06070 */
[----:B------:R-:W-:Y:S01]  /*0e30*/  IADD3 R18, P0, R18, R12, RZ ;  /* 0x0000000c12127210 */ /* 0x000fe20007f1e0ff */
[----:B------:R-:W-:Y:S01]  /*0e40*/  UIMAD.WIDE.U32 UR4, UR40, -0x33333333, URZ ;  /* 0xcccccccd280478a5 */ /* 0x000fe2000f8e003f */
[----:B------:R-:W-:-:S03]  /*0e50*/  UMOV UR39, URZ ;  /* 0x0000003f00277c82 */ /* 0x000fc60008000000 */
[----:B------:R-:W-:Y:S01]  /*0e60*/  USHF.R.U32.HI UR4, URZ, 0x2, UR5 ;  /* 0x000000023f047899 */ /* 0x000fe20008011605 */
[----:B------:R-:W-:-:S03]  /*0e70*/  IMAD.X R17, R23, 0x1, R17, P0 ;  /* 0x0000000117117824 */ /* 0x000fc600000e0611 */
[----:B------:R-:W-:Y:S02]  /*0e80*/  UIMAD UR38, UR4, -0x5, UR40 ;  /* 0xfffffffb042678a4 */ /* 0x000fe4000f8e0228 */
[----:B------:R-:W-:-:S12]  /*0e90*/  @UP0 ULOP3.LUT UR39, UR4, 0x1, URZ, 0xc0, !UPT ;  /* 0x0000000104270892 */ /* 0x000fd8000f8ec03f */
.L_x_11:
[----:B------:R-:W-:Y:S01]  /*0ea0*/  ISETP.GE.U32.AND P0, PT, R18, UR8, PT ;  /* 0x0000000812007c0c */ /* 0x000fe2000bf06070 */
[----:B------:R-:W-:Y:S01]  /*0eb0*/  IMAD.MOV.U32 R19, RZ, RZ, -0x1 ;  /* 0xffffffffff137424 */ /* 0x000fe200078e00ff */
[----:B------:R-:W-:Y:S01]  /*0ec0*/  PRMT R8, RZ, 0x7610, R8 ;  /* 0x00007610ff087816 */ /* 0x000fe20000000008 */
[----:B------:R-:W-:Y:S01]  /*0ed0*/  IMAD.MOV.U32 R22, RZ, RZ, -0x1 ;  /* 0xffffffffff167424 */ /* 0x000fe200078e00ff */
[----:B------:R-:W-:Y:S01]  /*0ee0*/  ISETP.GE.U32.AND.EX P0, PT, R17, UR9, PT, P0 ;  /* 0x0000000911007c0c */ /* 0x000fe2000bf06100 */
[----:B------:R-:W-:-:S12]  /*0ef0*/  IMAD.MOV.U32 R2, RZ, RZ, -0x1 ;  /* 0xffffffffff027424 */ /* 0x000fd800078e00ff */
[----:B------:R-:W-:Y:S05]  /*0f00*/  @P0 BRA `(.L_x_12) ;  /* 0x00000004002c0947 */ /* 0x000fea0003800000 */
[----:B------:R-:W1:Y:S01]  /*0f10*/  LDC.64 R26, c[0x0][0x628] ;  /* 0x00018a00ff1a7b82 */ /* 0x000e620000000a00 */
[----:B------:R-:W-:Y:S02]  /*0f20*/  IMAD.MOV.U32 R8, RZ, RZ, R18 ;  /* 0x000000ffff087224 */ /* 0x000fe400078e0012 */
[----:B------:R-:W-:-:S05]  /*0f30*/  IMAD.MOV.U32 R9, RZ, RZ, R17 ;  /* 0x000000ffff097224 */ /* 0x000fca00078e0011 */
[----:B------:R-:W2:Y:S08]  /*0f40*/  LDC R2, c[0x0][0x630] ;  /* 0x00018c00ff027b82 */ /* 0x000eb00000000800 */
[----:B------:R-:W3:Y:S01]  /*0f50*/  LDC.64 R28, c[0x0][0x620] ;  /* 0x00018800ff1c7b82 */ /* 0x000ee20000000a00 */
[----:B-1----:R-:W-:-:S04]  /*0f60*/  ISETP.NE.U32.AND P0, PT, R26, RZ, PT ;  /* 0x000000ff1a00720c */ /* 0x002fc80003f05070 */
[----:B------:R-:W-:-:S13]  /*0f70*/  ISETP.NE.AND.EX P0, PT, R27, RZ, PT, P0 ;  /* 0x000000ff1b00720c */ /* 0x000fda0003f05300 */
[----:B--23--:R-:W-:Y:S05]  /*0f80*/  @!P0 BRA `(.L_x_13) ;  /* 0x0000000000288947 */ /* 0x00cfea0003800000 */
[----:B0-----:R-:W0:Y:S02]  /*0f90*/  LDC R13, c[0x0][0x634] ;  /* 0x00018d00ff0d7b82 */ /* 0x001e240000000800 */
[----:B0-----:R-:W-:-:S05]  /*0fa0*/  IADD3 R13, P0, R18, R13, RZ ;  /* 0x0000000d120d7210 */ /* 0x001fca0007f1e0ff */
[----:B------:R-:W-:-:S04]  /*0fb0*/  IMAD.X R15, RZ, RZ, R17, P0 ;  /* 0x000000ffff0f7224 */ /* 0x000fc800000e0611 */
[----:B------:R-:W-:-:S04]  /*0fc0*/  IMAD.WIDE.U32 R8, R15, R26, RZ ;  /* 0x0000001a0f087225 */ /* 0x000fc800078e00ff */
[----:B------:R-:W-:-:S04]  /*0fd0*/  IMAD.WIDE.U32 R10, P0, R13, R27, R8 ;  /* 0x0000001b0d0a7225 */ /* 0x000fc80007800008 */
[----:B------:R-:W-:-:S04]  /*0fe0*/  IMAD.WIDE.U32 R8, R13, R26, RZ ;  /* 0x0000001a0d087225 */ /* 0x000fc800078e00ff */
[----:B------:R-:W-:Y:S01]  /*0ff0*/  IMAD.X R13, RZ, RZ, RZ, P0 ;  /* 0x000000ffff0d7224 */ /* 0x000fe200000e06ff */
[----:B------:R-:W-:Y:S01]  /*1000*/  IADD3 RZ, P0, R9, R10, RZ ;  /* 0x0000000a09ff7210 */ /* 0x000fe20007f1e0ff */
[----:B------:R-:W-:-:S04]  /*1010*/  IMAD.MOV.U32 R12, RZ, RZ, R11 ;  /* 0x000000ffff0c7224 */ /* 0x000fc800078e000b */
[----:B------:R-:W-:-:S08]  /*1020*/  IMAD.WIDE.U32.X R8, R15, R27, R12, P0 ;  /* 0x0000001b0f087225 */ /* 0x000fd000000e040c */
.L_x_13:
[----:B------:R-:W1:Y:S01]  /*1030*/  LDC.64 R32, c[0x0][0x640] ;  /* 0x00019000ff207b82 */ /* 0x000e620000000a00 */
[-C--:B------:R-:W-:Y:S01]  /*1040*/  SHF.R.U64 R30, R8, R2.reuse, R9 ;  /* 0x00000002081e7219 */ /* 0x080fe20000001209 */
[----:B------:R-:W-:Y:S01]  /*1050*/  IMAD.MOV.U32 R19, RZ, RZ, R17 ;  /* 0x000000ffff137224 */ /* 0x000fe200078e0011 */
[----:B------:R-:W-:Y:S01]  /*1060*/  SHF.R.U32.HI R2, RZ, R2, R9 ;  /* 0x00000002ff027219 */ /* 0x000fe20000011609 */
[----:B------:R-:W-:Y:S01]  /*1070*/  IMAD.MOV.U32 R26, RZ, RZ, 0x1 ;  /* 0x00000001ff1a7424 */ /* 0x000fe200078e00ff */
[----:B------:R-:W-:-:S03]  /*1080*/  IADD3 R11, P0, RZ, -R30, RZ ;  /* 0x8000001eff0b7210 */ /* 0x000fc60007f1e0ff */
[----:B------:R-:W2:Y:S02]  /*1090*/  LDC R10, c[0x0][0x618] ;  /* 0x00018600ff0a7b82 */ /* 0x000ea40000000800 */
[----:B------:R-:W-:-:S04]  /*10a0*/  IMAD.X R9, RZ, RZ, ~R2, P0 ;  /* 0x000000ffff097224 */ /* 0x000fc800000e0e02 */
[-C--:B------:R-:W-:Y:S02]  /*10b0*/  IMAD R2, R9, R28.reuse, RZ ;  /* 0x0000001c09027224 */ /* 0x080fe400078e02ff */
[----:B0-----:R-:W0:Y:S01]  /*10c0*/  LDC R13, c[0x0][0x608] ;  /* 0x00018200ff0d7b82 */ /* 0x001e220000000800 */
[----:B------:R-:W-:-:S04]  /*10d0*/  IMAD.WIDE.U32 R8, R11, R28, R18 ;  /* 0x0000001c0b087225 */ /* 0x000fc800078e0012 */
[----:B------:R-:W-:Y:S02]  /*10e0*/  IMAD R11, R11, R29, R2 ;  /* 0x0000001d0b0b7224 */ /* 0x000fe400078e0202 */
[----:B------:R-:W-:Y:S01]  /*10f0*/  IMAD.MOV.U32 R2, RZ, RZ, -0x1 ;  /* 0xffffffffff027424 */ /* 0x000fe200078e00ff */
[----:B------:R-:W3:Y:S01]  /*1100*/  LDC R31, c[0x0][0x658] ;  /* 0x00019600ff1f7b82 */ /* 0x000ee20000000800 */
[----:B------:R-:W-:Y:S01]  /*1110*/  IMAD.IADD R9, R9, 0x1, R11 ;  /* 0x0000000109097824 */ /* 0x000fe200078e020b */
[----:B-1----:R-:W-:-:S04]  /*1120*/  ISETP.NE.U32.AND P0, PT, R32, RZ, PT ;  /* 0x000000ff2000720c */ /* 0x002fc80003f05070 */
[----:B------:R-:W-:Y:S02]  /*1130*/  ISETP.NE.AND.EX P0, PT, R33, RZ, PT, P0 ;  /* 0x000000ff2100720c */ /* 0x000fe40003f05300 */
[----:B------:R-:W1:Y:S01]  /*1140*/  LDC R29, c[0x0][0x600] ;  /* 0x00018000ff1d7b82 */ /* 0x000e620000000800 */
[-CC-:B--2---:R-:W-:Y:S02]  /*1150*/  SHF.R.U64 R27, R8, R10.reuse, R9.reuse ;  /* 0x0000000a081b7219 */ /* 0x184fe40000001209 */
[----:B------:R-:W-:-:S05]  /*1160*/  SHF.R.U32.HI R8, RZ, R10, R9 ;  /* 0x0000000aff087219 */ /* 0x000fca0000011609 */
[----:B------:R-:W2:Y:S01]  /*1170*/  LDC R22, c[0x0][0x648] ;  /* 0x00019200ff167b82 */ /* 0x000ea20000000800 */
[-CC-:B0-----:R-:W-:Y:S02]  /*1180*/  SHF.R.U64 R34, R27, R13.reuse, R8.reuse ;  /* 0x0000000d1b227219 */ /* 0x181fe40000001208 */
[----:B------:R-:W-:-:S05]  /*1190*/  SHF.R.U32.HI R8, RZ, R13, R8 ;  /* 0x0000000dff087219 */ /* 0x000fca0000011608 */
[----:B------:R-:W0:Y:S01]  /*11a0*/  LDC R24, c[0x0][0x638] ;  /* 0x00018e00ff187b82 */ /* 0x000e220000000800 */
[-CC-:B---3--:R-:W-:Y:S02]  /*11b0*/  SHF.R.U64 R36, R34, R31.reuse, R8.reuse ;  /* 0x0000001f22247219 */ /* 0x188fe40000001208 */
[-C--:B------:R-:W-:Y:S02]  /*11c0*/  SHF.L.U32 R2, R2, R31.reuse, RZ ;  /* 0x0000001f02027219 */ /* 0x080fe400000006ff */
[----:B------:R-:W-:Y:S01]  /*11d0*/  SHF.R.U32.HI R9, RZ, R31, R8 ;  /* 0x0000001fff097219 */ /* 0x000fe20000011608 */
[----:B------:R-:W-:Y:S01]  /*11e0*/  IMAD.MOV.U32 R8, RZ, RZ, R36 ;  /* 0x000000ffff087224 */ /* 0x000fe200078e0024 */
[----:B------:R-:W-:Y:S01]  /*11f0*/  LOP3.LUT R15, RZ, R2, RZ, 0x33, !PT ;  /* 0x00000002ff0f7212 */ /* 0x000fe200078e33ff */
[----:B------:R-:W3:Y:S01]  /*1200*/  LDC R28, c[0x0][0x610] ;  /* 0x00018400ff1c7b82 */ /* 0x000ee20000000800 */
[----:B------:R-:W-:Y:S05]  /*1210*/  @!P0 BRA `(.L_x_14) ;  /* 0x0000000000288947 */ /* 0x000fea0003800000 */
[----:B------:R-:W4:Y:S02]  /*1220*/  LDC R13, c[0x0][0x64c] ;  /* 0x00019300ff0d7b82 */ /* 0x000f240000000800 */
[----:B----4-:R-:W-:-:S05]  /*1230*/  IADD3 R13, P0, R36, R13, RZ ;  /* 0x0000000d240d7210 */ /* 0x010fca0007f1e0ff */
        /* <DEDUP_REMOVED lines=8> */
.L_x_14:
[----:B--2---:R-:W-:Y:S01]  /*12c0*/  SHF.R.U64 R7, R8, R22, R9 ;  /* 0x0000001608077219 */ /* 0x004fe20000001209 */
[----:B-1----:R-:W-:Y:S01]  /*12d0*/  VIADD R8, R29, 0xffffffff ;  /* 0xffffffff1d087836 */ /* 0x002fe20000000000 */
[----:B------:R-:W-:Y:S01]  /*12e0*/  SHF.L.U32 R2, R26, R31, RZ ;  /* 0x0000001f1a027219 */ /* 0x000fe200000006ff */
[----:B------:R-:W-:Y:S01]  /*12f0*/  @P1 IMAD R21, R25, R20, R6 ;  /* 0x0000001419151224 */ /* 0x000fe200078e0206 */
[----:B------:R-:W-:Y:S01]  /*1300*/  LOP3.LUT R15, R34, R15, RZ, 0xc0, !PT ;  /* 0x0000000f220f7212 */ /* 0x000fe200078ec0ff */
[----:B------:R-:W-:Y:S01]  /*1310*/  IMAD.MOV R9, RZ, RZ, -R7 ;  /* 0x000000ffff097224 */ /* 0x000fe200078e0a07 */
[----:B------:R-:W-:-:S03]  /*1320*/  LOP3.LUT R8, R27, R8, RZ, 0xc0, !PT ;  /* 0x000000081b087212 */ /* 0x000fc600078ec0ff */
[----:B------:R-:W-:Y:S02]  /*1330*/  IMAD R6, R2, R7, R15 ;  /* 0x0000000702067224 */ /* 0x000fe400078e020f */
[----:B0-----:R-:W-:Y:S02]  /*1340*/  IMAD R2, R9, R24, R36 ;  /* 0x0000001809027224 */ /* 0x001fe400078e0224 */
[----:B---3--:R-:W-:Y:S02]  /*1350*/  IMAD R19, R6, R28, R21 ;  /* 0x0000001c06137224 */ /* 0x008fe400078e0215 */
[----:B------:R-:W-:Y:S02]  /*1360*/  IMAD R2, R2, R29, R8 ;  /* 0x0000001d02027224 */ /* 0x000fe400078e0208 */
[----:B------:R-:W-:-:S03]  /*1370*/  IMAD.MOV.U32 R6, RZ, RZ, 0x1 ;  /* 0x00000001ff067424 */ /* 0x000fc600078e00ff */
[----:B------:R-:W-:Y:S02]  /*1380*/  SEL R22, R2, R19, !P1 ;  /* 0x0000001302167207 */ /* 0x000fe40004800000 */
[----:B------:R-:W-:Y:S01]  /*1390*/  SEL R19, R19, R2, !P1 ;  /* 0x0000000213137207 */ /* 0x000fe20004800000 */
[----:B------:R-:W-:Y:S01]  /*13a0*/  IMAD.MOV.U32 R2, RZ, RZ, R30 ;  /* 0x000000ffff027224 */ /* 0x000fe200078e001e */
[----:B------:R-:W-:-:S07]  /*13b0*/  PRMT R8, R6, 0x7610, R8 ;  /* 0x0000761006087816 */ /* 0x000fce0000000008 */
.L_x_12:
[----:B------:R-:W-:Y:S05]  /*13c0*/  @!P2 BRA `(.L_x_15) ;  /* 0x00000000000ca947 */ /* 0x000fea0003800000 */
[----:B------:R-:W-:Y:S01]  /*13d0*/  UCGABAR_WAIT ;  /* 0x0000000000007dc7 */ /* 0x000fe20008000000 */
[----:B------:R-:W-:Y:S01]  /*13e0*/  CCTL.IVALL ;  /* 0x00000000ff00798f */ /* 0x000fe20002000000 */
[----:B------:R-:W-:Y:S05]  /*13f0*/  BRA `(.L_x_16) ;  /* 0x0000000000047947 */ /* 0x000fea0003800000 */
.L_x_15:
[----:B------:R-:W-:Y:S06]  /*1400*/  BAR.SYNC.DEFER_BLOCKING 0x0 ;  /* 0x0000000000007b1d */ /* 0x000fec0000010000 */
.L_x_16:
[----:B------:R-:W-:Y:S05]  /*1410*/  @!P3 BRA `(.L_x_17) ;  /* 0x00000090008cb947 */ /* 0x000fea0003800000 */
[----:B------:R-:W-:-:S13]  /*1420*/  ISETP.GT.U32.AND P0, PT, R35, 0x1, PT ;  /* 0x000000012300780c */ /* 0x000fda0003f04070 */
[----:B------:R-:W-:Y:S05]  /*1430*/  @P0 EXIT ;  /* 0x000000000000094d */ /* 0x000fea0003800000 */
.L_x_18:
[----:B------:R-:W-:-:S08]  /*1440*/  NOP ;  /* 0x0000000000007918 */ /* 0x000fd00000000000 */
[----:B------:R-:W1:Y:S02]  /*1450*/  USETMAXREG.TRY_ALLOC.CTAPOOL UP0, 0xe8 ;  /* 0x000000e8000079c8 */ /* 0x000e640008000600 */
[----:B-1----:R-:W-:-:S13]  /*1460*/  PLOP3.LUT P0, PT, PT, PT, UP0, 0x80, 0x0 ;  /* 0x000000000000781c */ /* 0x002fda0003f0f008 */
[----:B------:R-:W-:Y:S05]  /*1470*/  @!P0 BRA `(.L_x_18) ;  /* 0xfffffffc00f08947 */ /* 0x000fea000383ffff */
[----:B------:R-:W-:-:S13]  /*1480*/  LOP3.LUT P0, RZ, R8, 0xff, RZ, 0xc0, !PT ;  /* 0x000000ff08ff7812 */ /* 0x000fda000780c0ff */
[----:B------:R-:W-:Y:S05]  /*1490*/  @!P0 EXIT ;  /* 0x000000000000894d */ /* 0x000fea0003800000 */
[----:B------:R-:W1:Y:S01]  /*14a0*/  S2UR UR4, SR_CgaCtaId ;  /* 0x00000000000479c3 */ /* 0x000e620000008800 */
[----:B------:R-:W-:Y:S01]  /*14b0*/  VIADD R14, R14, 0xffffffff ;  /* 0xffffffff0e0e7836 */ /* 0x000fe20000000000 */
[CC--:B------:R-:W-:Y:S01]  /*14c0*/  LEA.HI R4, R0.reuse, R3.reuse, RZ, 0x2 ;  /* 0x0000000300047211 */ /* 0x0c0fe200078f10ff */
[----:B------:R-:W-:Y:S01]  /*14d0*/  UMOV UR41, 0x400 ;  /* 0x0000040000297882 */ /* 0x000fe20000000000 */
[----:B------:R-:W-:Y:S01]  /*14e0*/  LEA.HI R0, R0, R3, RZ, 0x5 ;  /* 0x0000000300007211 */ /* 0x000fe200078f28ff */
[----:B------:R-:W-:Y:S01]  /*14f0*/  UISETP.LT.AND UP0, UPT, UR40, 0x1, UPT ;  /* 0x000000012800788c */ /* 0x000fe2000bf01270 */
[----:B------:R-:W-:Y:S01]  /*1500*/  R2UR UR42, R14 ;  /* 0x000000000e2a72ca */ /* 0x000fe200000e0000 */
[----:B------:R-:W-:Y:S01]  /*1510*/  USHF.L.U32 UR44, UR40, 0x1, URZ ;  /* 0x00000001282c7899 */ /* 0x000fe2000800063f */
[--C-:B------:R-:W-:Y:S01]  /*1520*/  SHF.R.S32.HI R156, RZ, 0x2, R4.reuse ;  /* 0x00000002ff9c7819 */ /* 0x100fe20000011404 */
[----:B------:R-:W-:Y:S01]  /*1530*/  USEL UR43, UR40, 0x1, UP0 ;  /* 0x00000001282b7887 */ /* 0x000fe20008000000 */
[----:B------:R-:W-:-:S02]  /*1540*/  SHF.R.S32.HI R5, RZ, 0x1f, R4 ;  /* 0x0000001fff057819 */ /* 0x000fc40000011404 */
[----:B------:R-:W-:Y:S01]  /*1550*/  LOP3.LUT R158, R4, 0xfffffffc, RZ, 0xc0, !PT ;  /* 0xfffffffc049e7812 */ /* 0x000fe200078ec0ff */
[----:B------:R-:W-:Y:S01]  /*1560*/  UIADD3 UR43, -UR43, UR40, URZ ;  /* 0x000000282b2b7290 */ /* 0x000fe2000fffe13f */
[----:B------:R-:W-:Y:S02]  /*1570*/  LEA.HI R5, R5, R156, RZ, 0x3 ;  /* 0x0000009c05057211 */ /* 0x000fe400078f18ff */
[----:B------:R-:W-:Y:S01]  /*1580*/  ISETP.NE.AND P0, PT, R14, RZ, PT ;  /* 0x000000ff0e00720c */ /* 0x000fe20003f05270 */
[----:B------:R-:W-:Y:S01]  /*1590*/  IMAD.IADD R158, R3, 0x1, -R158 ;  /* 0x00000001039e7824 */ /* 0x000fe200078e0a9e */
[----:B------:R-:W-:Y:S01]  /*15a0*/  LOP3.LUT R5, R5, 0xfffffff8, RZ, 0xc0, !PT ;  /* 0xfffffff805057812 */ /* 0x000fe200078ec0ff */
[----:B------:R-:W-:Y:S01]  /*15b0*/  USHF.L.U32 UR42, UR42, 0x3, URZ ;  /* 0x000000032a2a7899 */ /* 0x000fe2000800063f */
[----:B------:R-:W-:Y:S02]  /*15c0*/  LOP3.LUT R174, R16, 0x1, RZ, 0xfc, !PT ;  /* 0x0000000110ae7812 */ /* 0x000fe400078efcff */
[----:B------:R-:W-:Y:S01]  /*15d0*/  SEL R175, RZ, 0x1, P0 ;  /* 0x00000001ffaf7807 */ /* 0x000fe20000000000 */
[----:B------:R-:W-:Y:S01]  /*15e0*/  IMAD.IADD R156, R156, 0x1, -R5 ;  /* 0x000000019c9c7824 */ /* 0x000fe200078e0a05 */
[----:B-1----:R-:W-:Y:S01]  /*15f0*/  ULEA UR41, UR4, UR41, 0x18 ;  /* 0x0000002904297291 */ /* 0x002fe2000f8ec03f */
[----:B------:R-:W-:Y:S01]  /*1600*/  SHF.R.S32.HI R5, RZ, 0x5, R0 ;  /* 0x00000005ff057819 */ /* 0x000fe20000011400 */
[----:B------:R-:W-:Y:S01]  /*1610*/  IMAD.U32 R160, RZ, RZ, UR42 ;  /* 0x0000002affa07e24 */ /* 0x000fe2000f8e00ff */
[----:B------:R-:W-:Y:S01]  /*1620*/  ULDC UR4, c[0x0][0x284] ;  /* 0x0000a10000047ab9 */ /* 0x000fe20000000800 */
[----:B------:R-:W-:Y:S01]  /*1630*/  UIADD3 UR45, UR41, 0x60, URZ ;  /* 0x00000060292d7890 */ /* 0x000fe2000fffe03f */
[--C-:B------:R-:W-:Y:S01]  /*1640*/  SHF.R.S32.HI R157, RZ, 0x1f, R156.reuse ;  /* 0x0000001fff9d7819 */ /* 0x100fe2000001149c */
[----:B------:R-:W-:Y:S01]  /*1650*/  IMAD R163, R5, -0x10, -R156 ;  /* 0xfffffff005a37824 */ /* 0x000fe200078e0a9c */
[----:B------:R-:W-:-:S02]  /*1660*/  LOP3.LUT R162, R160, 0x8, RZ, 0xc0, !PT ;  /* 0x00000008a0a27812 */ /* 0x000fc400078ec0ff */
[----:B------:R-:W-:Y:S01]  /*1670*/  LOP3.LUT R160, R160, 0x8, RZ, 0xc, !PT ;  /* 0x00000008a0a07812 */ /* 0x000fe200078e0cff */
[----:B------:R-:W-:Y:S01]  /*1680*/  IMAD.U32 R159, RZ, RZ, UR45 ;  /* 0x0000002dff9f7e24 */ /* 0x000fe2000f8e00ff */
[----:B------:R-:W-:Y:S01]  /*1690*/  LOP3.LUT R162, R162, 0x18, RZ, 0x3c, !PT ;  /* 0x00000018a2a27812 */ /* 0x000fe200078e3cff */
[----:B------:R-:W-:-:S04]  /*16a0*/  IMAD.WIDE R156, R5, 0x10, R156 ;  /* 0x00000010059c7825 */ /* 0x000fc800078e029c */
[----:B------:R-:W-:Y:S02]  /*16b0*/  VIADD R161, R159, UR42 ;  /* 0x0000002a9fa17c36 */ /* 0x000fe40008000000 */
[----:B------:R-:W-:-:S07]  /*16c0*/  VIADD R163, R163, UR4 ;  /* 0x00000004a3a37c36 */ /* 0x000fce0008000000 */
.L_x_294:
[----:B------:R-:W-:Y:S01]  /*16d0*/  SHF.L.U32 R0, R175, 0x1f, RZ ;  /* 0x0000001faf007819 */ /* 0x000fe200000006ff */
[----:B------:R-:W-:Y:S02]  /*16e0*/  ULDC UR4, c[0x0][0x28c] ;  /* 0x0000a30000047ab9 */ /* 0x000fe40000000800 */
[----:B------:R-:W-:Y:S01]  /*16f0*/  ISETP.LT.AND P1, PT, RZ, UR4, PT ;  /* 0x00000004ff007c0c */ /* 0x000fe2000bf21270 */
[----:B------:R-:W1:Y:S02]  /*1700*/  SYNCS.PHASECHK.TRANS64.TRYWAIT P0, [R159+UR42], R0 ;  /* 0x000000009f0075a7 */ /* 0x000e64000800016a */
[----:B-1-34-:R-:W-:Y:S10]  /*1710*/  @!P0 BRA `(.L_x_19) ;  /* 0x000000a000588947 */ /* 0x01aff40003800000 */
.L_x_317:
[----:B------:R-:W-:Y:S05]  /*1720*/  @P1 BRA `(.L_x_20) ;  /* 0x0000000000401947 */ /* 0x000fea0003800000 */
[----:B-1----:R-:W-:Y:S01]  /*1730*/  MOV R0, 0x0 ;  /* 0x0000000000007802 */ /* 0x002fe20000000f00 */
[----:B------:R-:W-:Y:S01]  /*1740*/  ULDC.64 UR4, c[0x4][0x68] ;  /* 0x01001a0000047ab9 */ /* 0x000fe20000000a00 */
[----:B------:R-:W-:Y:S01]  /*1750*/  ULDC.64 UR6, c[0x4][0x8] ;  /* 0x0100020000067ab9 */ /* 0x000fe20000000a00 */
[----:B------:R-:W-:Y:S01]  /*1760*/  IMAD.U32 R4, RZ, RZ, UR4 ;  /* 0x00000004ff047e24 */ /* 0x000fe2000f8e00ff */
[----:B------:R1:W2:Y:S01]  /*1770*/  LDC.64 R14, c[0x4][R0] ;  /* 0x01000000000e7b82 */ /* 0x0002a20000000a00 */
[----:B------:R-:W-:Y:S01]  /*1780*/  IMAD.U32 R5, RZ, RZ, UR5 ;  /* 0x00000005ff057e24 */ /* 0x000fe2000f8e00ff */
[----:B------:R-:W-:Y:S01]  /*1790*/  ULDC.64 UR4, c[0x4][0x70] ;  /* 0x01001c0000047ab9 */ /* 0x000fe20000000a00 */
[----:B------:R-:W-:Y:S02]  /*17a0*/  IMAD.U32 R10, RZ, RZ, UR6 ;  /* 0x00000006ff0a7e24 */ /* 0x000fe4000f8e00ff */
[----:B------:R-:W-:Y:S02]  /*17b0*/  IMAD.U32 R6, RZ, RZ, UR4 ;  /* 0x00000004ff067e24 */ /* 0x000fe4000f8e00ff */
[----:B------:R-:W-:-:S02]  /*17c0*/  IMAD.U32 R7, RZ, RZ, UR5 ;  /* 0x00000005ff077e24 */ /* 0x000fc4000f8e00ff */
[----:B------:R-:W-:Y:S02]  /*17d0*/  IMAD.U32 R11, RZ, RZ, UR7 ;  /* 0x00000007ff0b7e24 */ /* 0x000fe4000f8e00ff */
[----:B------:R-:W-:Y:S02]  /*17e0*/  IMAD.MOV.U32 R8, RZ, RZ, 0x1e1 ;  /* 0x000001e1ff087424 */ /* 0x000fe400078e00ff */
[----:B0-----:R-:W-:Y:S02]  /*17f0*/  IMAD.MOV.U32 R12, RZ, RZ, 0x1 ;  /* 0x00000001ff0c7424 */ /* 0x001fe400078e00ff */
[----:B-1----:R-:W-:-:S07]  /*1800*/  IMAD.MOV.U32 R13, RZ, RZ, RZ ;  /* 0x000000ffff0d7224 */ /* 0x002fce00078e00ff */
[----:B------:R-:W-:-:S07]  /*1810*/  LEPC R20, `(.L_x_20) ;  /* 0x000000001014794e */ /* 0x000fce0000000000 */
[----:B--2--5:R-:W-:Y:S05]  /*1820*/  CALL.ABS.NOINC R14 ;  /* 0x000000000e007343 */ /* 0x024fea0003c00000 */
.L_x_20:
[----:B------:R-:W-:-:S13]  /*1830*/  ISETP.NE.AND P0, PT, R174, 0x3, PT ;  /* 0x00000003ae00780c */ /* 0x000fda0003f05270 */
[----:B------:R-:W-:Y:S05]  /*1840*/  @!P0 BRA `(.L_x_21) ;  /* 0x0000000000048947 */ /* 0x000fea0003800000 */
[----:B------:R-:W-:Y:S01]  /*1850*/  BPT.TRAP 0x1 ;  /* 0x000000040000795c */ /* 0x000fe20000300000 */
.L_x_21:
[----:B------:R-:W-:Y:S02]  /*1860*/  IMAD.U32 R3, RZ, RZ, UR38 ;  /* 0x00000026ff037e24 */ /* 0x000fe4000f8e00ff */
[----:B-1----:R-:W-:-:S03]  /*1870*/  IMAD.U32 R0, RZ, RZ, UR39 ;  /* 0x00000027ff007e24 */ /* 0x002fc6000f8e00ff */
[----:B------:R-:W-:Y:S02]  /*1880*/  LEA R3, R3, UR41, 0x3 ;  /* 0x0000002903037c11 */ /* 0x000fe4000f8e18ff */
[----:B------:R-:W-:-:S04]  /*1890*/  SHF.L.U32 R0, R0, 0x1f, RZ ;  /* 0x0000001f00007819 */ /* 0x000fc800000006ff */
[----:B------:R1:W2:Y:S01]  /*18a0*/  SYNCS.PHASECHK.TRANS64.TRYWAIT P1, [R3+URZ], R0 ;  /* 0x00000000030075a7 */ /* 0x0002a2000802017f */
[----:B------:R-:W-:Y:S05]  /*18b0*/  @!P0 BRA `(.L_x_22) ;  /* 0x0000000000048947 */ /* 0x000fea0003800000 */
[----:B------:R-:W-:Y:S01]  /*18c0*/  BPT.TRAP 0x1 ;  /* 0x000000040000795c */ /* 0x000fe20000300000 */
.L_x_22:
[----:B------:R-:W-:-:S05]  /*18d0*/  IMAD.U32 R4, RZ, RZ, UR43 ;  /* 0x0000002bff047e24 */ /* 0x000fca000f8e00ff */
[----:B------:R-:W-:Y:S01]  /*18e0*/  ISETP.GE.AND P2, PT, R4, 0x1, PT ;  /* 0x000000010400780c */ /* 0x000fe20003f46270 */
[----:B--2---:R-:W-:-:S12]  /*18f0*/  @P1 BRA `(.L_x_23) ;  /* 0x0000000000081947 */ /* 0x004fd80003800000 */
[----:B------:R-:W2:Y:S02]  /*1900*/  SYNCS.PHASECHK.TRANS64.TRYWAIT P1, [R3+URZ], R0 ;  /* 0x00000000030075a7 */ /* 0x000ea4000802017f */
[----:B--2---:R-:W-:Y:S05]  /*1910*/  @!P1 BRA `(.L_x_24) ;  /* 0x0000009c00ec9947 */ /* 0x004fea0003800000 */
.L_x_23:
[----:B------:R-:W-:Y:S05]  /*1920*/  WARPSYNC.ALL ;  /* 0x0000000000007948 */ /* 0x000fea0003800000 */
[----:B------:R-:W-:Y:S01]  /*1930*/  UIADD3 UR4, UR41, 0x180, URZ ;  /* 0x0000018029047890 */ /* 0x000fe2000fffe03f */
[----:B------:R-:W-:Y:S01]  /*1940*/  WARPGROUP.ARRIVE ;  /* 0x00000000000079c5 */ /* 0x000fe20000000000 */
[----:B------:R-:W-:Y:S02]  /*1950*/  UIADD3 UR5, UR41, 0xa180, URZ ;  /* 0x0000a18029057890 */ /* 0x000fe4000fffe03f */
[----:B------:R-:W-:Y:S02]  /*1960*/  USHF.R.U32.HI UR4, URZ, 0x4, UR4 ;  /* 0x000000043f047899 */ /* 0x000fe40008011604 */
[----:B------:R-:W-:-:S02]  /*1970*/  USHF.R.U32.HI UR5, URZ, 0x4, UR5 ;  /* 0x000000043f057899 */ /* 0x000fc40008011605 */
[----:B------:R-:W-:Y:S02]  /*1980*/  ULOP3.LUT UR4, UR4, 0x3fff, URZ, 0xc0, !UPT ;  /* 0x00003fff04047892 */ /* 0x000fe4000f8ec03f */
[----:B------:R-:W-:Y:S02]  /*1990*/  ULOP3.LUT UR5, UR5, 0x3fff, URZ, 0xc0, !UPT ;  /* 0x00003fff05057892 */ /* 0x000fe4000f8ec03f */
[----:B------:R-:W-:Y:S02]  /*19a0*/  ULOP3.LUT UR8, UR4, 0x10000, URZ, 0xfc, !UPT ;  /* 0x0001000004087892 */ /* 0x000fe4000f8efc3f */
[----:B------:R-:W-:Y:S02]  /*19b0*/  ULOP3.LUT UR9, UR5, 0x10000, URZ, 0xfc, !UPT ;  /* 0x0001000005097892 */ /* 0x000fe4000f8efc3f */
[----:B------:R-:W-:Y:S02]  /*19c0*/  ULEA UR10, UR38, UR8, 0x9 ;  /* 0x00000008260a7291 */ /* 0x000fe4000f8e483f */
[----:B------:R-:W-:Y:S01]  /*19d0*/  ULEA UR11, UR38, UR9, 0xb ;  /* 0x00000009260b7291 */ /* 0x000fe2000f8e583f */
[----:B------:R-:W-:Y:S01]  /*19e0*/  UMOV UR5, 0x40000040 ;  /* 0x4000004000057882 */ /* 0x000fe20000000000 */
[----:B------:R-:W-:-:S03]  /*19f0*/  UMOV UR7, 0x40000040 ;  /* 0x4000004000077882 */ /* 0x000fc60000000000 */
[----:B------:R-:W-:Y:S02]  /*1a00*/  UMOV UR4, UR10 ;  /* 0x0000000a00047c82 */ /* 0x000fe40008000000 */
[----:B------:R-:W-:Y:S02]  /*1a10*/  UMOV UR6, UR11 ;  /* 0x0000000b00067c82 */ /* 0x000fe40008000000 */
[----:B------:R-:W-:Y:S01]  /*1a20*/  HGMMA.64x256x16.F32.BF16 R24, gdesc[UR4], RZ, !UPT, gsb0 ;  /* 0x03e00000041879f0 */ /* 0x000fe2000c0018ff */
[----:B------:R-:W-:Y:S02]  /*1a30*/  UIADD3 UR4, UR10, 0x2, URZ ;  /* 0x000000020a047890 */ /* 0x000fe4000fffe03f */
[----:B------:R-:W-:Y:S01]  /*1a40*/  UIADD3 UR6, UR11, 0x2, URZ ;  /* 0x000000020b067890 */ /* 0x000fe2000fffe03f */
[----:B------:R-:W-:Y:S01]  /*1a50*/  UMOV UR5, 0x40000040 ;  /* 0x4000004000057882 */ /* 0x000fe20000000000 */
[----:B------:R-:W-:Y:S01]  /*1a60*/  UMOV UR7, 0x40000040 ;  /* 0x4000004000077882 */ /* 0x000fe20000000000 */
[----:B------:R-:W-:-:S02]  /*1a70*/  WARPGROUP.DEPBAR.LE gsb0, 0x0 ;  /* 0x00008000000079c5 */ /* 0x000fc40000010000 */
[----:B------:R-:W-:-:S15]  /*1a80*/  WARPGROUP.ARRIVE ;  /* 0x00000000000079c5 */ /* 0x000fde0000000000 */
[----:B------:R-:W-:-:S05]  /*1a90*/  NOP ;  /* 0x0000000000007918 */ /* 0x000fca0000000000 */
[----:B------:R-:W-:Y:S01]  /*1aa0*/  HGMMA.64x256x16.F32.BF16 R24, gdesc[UR4], R24, gsb0 ;  /* 0x03e00000041879f0 */ /* 0x000fe20008001818 */
[----:B------:R-:W-:Y:S02]  /*1ab0*/  UIADD3 UR4, UR10, 0x4, URZ ;  /* 0x000000040a047890 */ /* 0x000fe4000fffe03f */
[----:B------:R-:W-:Y:S01]  /*1ac0*/  UIADD3 UR6, UR11, 0x4, URZ ;  /* 0x000000040b067890 */ /* 0x000fe2000fffe03f */
[----:B------:R-:W-:Y:S01]  /*1ad0*/  UMOV UR5, 0x40000040 ;  /* 0x4000004000057882 */ /* 0x000fe20000000000 */
[----:B------:R-:W-:Y:S01]  /*1ae0*/  UMOV UR7, 0x40000040 ;  /* 0x4000004000077882 */ /* 0x000fe20000000000 */
[----:B------:R-:W-:Y:S02]  /*1af0*/  WARPGROUP.DEPBAR.LE gsb0, 0x0 ;  /* 0x00008000000079c5 */ /* 0x000fe40000010000 */
        /* <DEDUP_REMOVED lines=10> */
[----:B------:R-:W-:Y:S03]  /*1ba0*/  HGMMA.64x256x16.F32.BF16 R24, gdesc[UR4], R24, gsb0 ;  /* 0x03e00000041879f0 */ /* 0x000fe60008001818 */
[----:B------:R-:W-:Y:S02]  /*1bb0*/  WARPGROUP.DEPBAR.LE gsb0, 0x0 ;  /* 0x00008000000079c5 */ /* 0x000fe40000010000 */
[----:B------:R-:W-:Y:S05]  /*1bc0*/  @!P2 BRA `(.L_x_25) ;  /* 0x000000040020a947 */ /* 0x000fea0003800000 */
[----:B------:R-:W-:Y:S01]  /*1bd0*/  UIADD3 UR4, UR38, 0x1, URZ ;  /* 0x0000000126047890 */ /* 0x000fe2000fffe03f */
[----:B-12---:R-:W-:Y:S02]  /*1be0*/  IMAD.U32 R0, RZ, RZ, UR43 ;  /* 0x0000002bff007e24 */ /* 0x006fe4000f8e00ff */
[----:B------:R-:W-:Y:S01]  /*1bf0*/  IMAD.U32 R3, RZ, RZ, UR38 ;  /* 0x00000026ff037e24 */ /* 0x000fe2000f8e00ff */
[----:B------:R-:W-:-:S04]  /*1c00*/  UISETP.NE.AND UP0, UPT, UR4, 0x5, UPT ;  /* 0x000000050400788c */ /* 0x000fc8000bf05270 */
[----:B------:R-:W-:Y:S02]  /*1c10*/  USEL UR5, URZ, 0x1, UP0 ;  /* 0x000000013f057887 */ /* 0x000fe40008000000 */
[----:B------:R-:W-:Y:S02]  /*1c20*/  USEL UR10, UR4, URZ, UP0 ;  /* 0x0000003f040a7287 */ /* 0x000fe40008000000 */
[----:B------:R-:W-:-:S06]  /*1c30*/  ULOP3.LUT UR5, UR39, UR5, URZ, 0x3c, !UPT ;  /* 0x0000000527057292 */ /* 0x000fcc000f8e3c3f */
[----:B------:R-:W-:-:S07]  /*1c40*/  IMAD.U32 R6, RZ, RZ, UR5 ;  /* 0x00000005ff067e24 */ /* 0x000fce000f8e00ff */
.L_x_32:
[----:B------:R-:W-:Y:S05]  /*1c50*/  @!P0 BRA `(.L_x_26) ;  /* 0x0000000000048947 */ /* 0x000fea0003800000 */
[----:B------:R-:W-:Y:S01]  /*1c60*/  BPT.TRAP 0x1 ;  /* 0x000000040000795c */ /* 0x000fe20000300000 */
.L_x_26:
[----:B------:R-:W-:Y:S01]  /*1c70*/  ULEA UR4, UR10, UR41, 0x3 ;  /* 0x000000290a047291 */ /* 0x000fe2000f8e183f */
[----:B------:R-:W-:-:S08]  /*1c80*/  SHF.L.U32 R4, R6, 0x1f, RZ ;  /* 0x0000001f06047819 */ /* 0x000fd000000006ff */
[----:B------:R1:W2:Y:S01]  /*1c90*/  SYNCS.PHASECHK.TRANS64.TRYWAIT P1, [UR4], R4 ;  /* 0x00000004ff0075a7 */ /* 0x0002a20008020144 */
[----:B------:R-:W-:Y:S05]  /*1ca0*/  @!P0 BRA `(.L_x_27) ;  /* 0x0000000000048947 */ /* 0x000fea0003800000 */
[----:B------:R-:W-:Y:S01]  /*1cb0*/  BPT.TRAP 0x1 ;  /* 0x000000040000795c */ /* 0x000fe20000300000 */
.L_x_27:
[----:B--2---:R-:W-:Y:S05]  /*1cc0*/  @P1 BRA `(.L_x_28) ;  /* 0x0000000000081947 */ /* 0x004fea0003800000 */
[----:B------:R-:W2:Y:S02]  /*1cd0*/  SYNCS.PHASECHK.TRANS64.TRYWAIT P1, [UR4], R4 ;  /* 0x00000004ff0075a7 */ /* 0x000ea40008020144 */
[----:B--2---:R-:W-:Y:S05]  /*1ce0*/  @!P1 BRA `(.L_x_29) ;  /* 0x0000009c000c9947 */ /* 0x004fea0003800000 */
.L_x_28:
[----:B------:R-:W-:Y:S01]  /*1cf0*/  ULEA UR11, UR10, UR8, 0x9 ;  /* 0x000000080a0b7291 */ /* 0x000fe2000f8e483f */
[----:B------:R-:W-:Y:S01]  /*1d00*/  WARPGROUP.ARRIVE ;  /* 0x00000000000079c5 */ /* 0x000fe20000000000 */
[----:B------:R-:W-:Y:S01]  /*1d10*/  ULEA UR12, UR10, UR9, 0xb ;  /* 0x000000090a0c7291 */ /* 0x000fe2000f8e583f */
[----:B------:R-:W-:Y:S01]  /*1d20*/  UMOV UR5, 0x40000040 ;  /* 0x4000004000057882 */ /* 0x000fe20000000000 */
[----:B------:R-:W-:-:S03]  /*1d30*/  UMOV UR7, 0x40000040 ;  /* 0x4000004000077882 */ /* 0x000fc60000000000 */
[----:B------:R-:W-:Y:S02]  /*1d40*/  UMOV UR4, UR11 ;  /* 0x0000000b00047c82 */ /* 0x000fe40008000000 */
[----:B------:R-:W-:Y:S02]  /*1d50*/  UMOV UR6, UR12 ;  /* 0x0000000c00067c82 */ /* 0x000fe40008000000 */
[----:B------:R-:W-:Y:S01]  /*1d60*/  HGMMA.64x256x16.F32.BF16 R24, gdesc[UR4], R24, gsb0 ;  /* 0x03e00000041879f0 */ /* 0x000fe20008001818 */
        /* <DEDUP_REMOVED lines=26> */
[----:B------:R-:W-:Y:S01]  /*1f10*/  BPT.TRAP 0x1 ;  /* 0x000000040000795c */ /* 0x000fe20000300000 */
.L_x_30:
[----:B------:R-:W-:-:S13]  /*1f20*/  ISETP.NE.AND P1, PT, R153, RZ, PT ;  /* 0x000000ff9900720c */ /* 0x000fda0003f25270 */
[----:B-12---:R-:W-:-:S05]  /*1f30*/  @P1 LEA R4, R3, UR41, 0x3 ;  /* 0x0000002903041c11 */ /* 0x006fca000f8e18ff */
[----:B------:R-:W-:-:S05]  /*1f40*/  @P1 VIADD R5, R4, 0x28 ;  /* 0x0000002804051836 */ /* 0x000fca0000000000 */
[----:B------:R-:W-:-:S04]  /*1f50*/  @P1 PRMT R5, R152, 0x654, R5 ;  /* 0x0000065498051816 */ /* 0x000fc80000000005 */
[----:B------:R1:W-:Y:S01]  /*1f60*/  @P1 SYNCS.ARRIVE.TRANS64.RED.A1T0 RZ, [R5+URZ], RZ ;  /* 0x000000ff05ff19a7 */ /* 0x0003e2000810043f */
[----:B------:R-:W-:-:S13]  /*1f70*/  ISETP.GT.U32.AND P1, PT, R16, 0x1, PT ;  /* 0x000000011000780c */ /* 0x000fda0003f24070 */
[----:B-1----:R-:W-:Y:S05]  /*1f80*/  @P1 BRA `(.L_x_31) ;  /* 0x0000000000041947 */ /* 0x002fea0003800000 */
[----:B------:R-:W-:Y:S01]  /*1f90*/  BPT.TRAP 0x1 ;  /* 0x000000040000795c */ /* 0x000fe20000300000 */
.L_x_31:
[----:B------:R-:W-:Y:S01]  /*1fa0*/  UIADD3 UR10, UR10, 0x1, URZ ;  /* 0x000000010a0a7890 */ /* 0x000fe2000fffe03f */
[C---:B------:R-:W-:Y:S01]  /*1fb0*/  ISETP.GT.AND P2, PT, R0.reuse, 0x1, PT ;  /* 0x000000010000780c */ /* 0x040fe20003f44270 */
[----:B------:R-:W-:Y:S02]  /*1fc0*/  VIADD R3, R3, 0x1 ;  /* 0x0000000103037836 */ /* 0x000fe40000000000 */
[----:B------:R-:W-:Y:S01]  /*1fd0*/  UISETP.NE.AND UP0, UPT, UR10, 0x5, UPT ;  /* 0x000000050a00788c */ /* 0x000fe2000bf05270 */
[----:B------:R-:W-:Y:S02]  /*1fe0*/  VIADD R0, R0, 0xffffffff ;  /* 0xffffffff00007836 */ /* 0x000fe40000000000 */
[C---:B------:R-:W-:Y:S01]  /*1ff0*/  ISETP.NE.AND P1, PT, R3.reuse, 0x5, PT ;  /* 0x000000050300780c */ /* 0x040fe20003f25270 */
[----:B------:R-:W-:Y:S02]  /*2000*/  USEL UR4, URZ, 0x1, UP0 ;  /* 0x000000013f047887 */ /* 0x000fe40008000000 */
[----:B------:R-:W-:Y:S01]  /*2010*/  USEL UR10, UR10, URZ, UP0 ;  /* 0x0000003f0a0a7287 */ /* 0x000fe20008000000 */
[----:B------:R-:W-:-:S03]  /*2020*/  SEL R3, R3, RZ, P1 ;  /* 0x000000ff03037207 */ /* 0x000fc60000800000 */
[----:B------:R-:W-:Y:S01]  /*2030*/  LOP3.LUT R6, R6, UR4, RZ, 0x3c, !PT ;  /* 0x0000000406067c12 */ /* 0x000fe2000f8e3cff */
[----:B------:R-:W-:Y:S07]  /*2040*/  @P2 BRA `(.L_x_32) ;  /* 0xfffffffc00002947 */ /* 0x000fee000383ffff */
.L_x_25:
[----:B-12---:R-:W1:Y:S01]  /*2050*/  LDC R0, c[0x0][0x28c] ;  /* 0x0000a300ff007b82 */ /* 0x006e620000000800 */
[----:B------:R2:W-:Y:S01]  /*2060*/  SYNCS.ARRIVE.TRANS64.A1T0 RZ, [R160+UR45], RZ ;  /* 0x000000ffa0ff79a7 */ /* 0x0005e2000810002d */
[----:B-1----:R-:W-:-:S13]  /*2070*/  ISETP.GE.AND P1, PT, R0, 0x1, PT ;  /* 0x000000010000780c */ /* 0x002fda0003f26270 */
[----:B--2---:R-:W-:Y:S05]  /*2080*/  @!P1 BRA `(.L_x_33) ;  /* 0x0000000000449947 */ /* 0x004fea0003800000 */
[----:B------:R-:W-:Y:S05]  /*2090*/  @!P0 BRA `(.L_x_34) ;  /* 0x0000000000048947 */ /* 0x000fea0003800000 */
[----:B------:R-:W-:Y:S01]  /*20a0*/  BPT.TRAP 0x1 ;  /* 0x000000040000795c */ /* 0x000fe20000300000 */
.L_x_34:
[----:B------:R-:W-:-:S13]  /*20b0*/  ISETP.NE.AND P0, PT, R153, RZ, PT ;  /* 0x000000ff9900720c */ /* 0x000fda0003f05270 */
[----:B------:R-:W-:-:S05]  /*20c0*/  VOTEU.ANY UP0, P0 ;  /* 0x00000000003f7886 */ /* 0x000fca0000000100 */
[----:B------:R-:W-:-:S06]  /*20d0*/  @UP0 UIADD3 UR4, UR43, UR38, URZ ;  /* 0x000000262b040290 */ /* 0x000fcc000fffe03f */
[----:B------:R-:W-:Y:S02]  /*20e0*/  IMAD.U32 R4, RZ, RZ, UR4 ;  /* 0x00000004ff047e24 */ /* 0x000fe4000f8e00ff */
[----:B------:R-:W-:Y:S02]  /*20f0*/  IMAD.U32 R3, RZ, RZ, UR4 ;  /* 0x00000004ff037e24 */ /* 0x000fe4000f8e00ff */
[----:B------:R-:W-:-:S05]  /*2100*/  @P0 IMAD.WIDE.U32 R4, R4, -0x33333333, RZ ;  /* 0xcccccccd04040825 */ /* 0x000fca00078e00ff */
[----:B------:R-:W-:-:S05]  /*2110*/  @P0 SHF.R.U32.HI R0, RZ, 0x2, R5 ;  /* 0x00000002ff000819 */ /* 0x000fca0000011605 */
[----:B------:R-:W-:-:S05]  /*2120*/  @P0 IMAD R0, R0, -0x5, R3 ;  /* 0xfffffffb00000824 */ /* 0x000fca00078e0203 */
[----:B------:R-:W-:-:S05]  /*2130*/  @P0 LEA R0, R0, UR41, 0x3 ;  /* 0x0000002900000c11 */ /* 0x000fca000f8e18ff */
[----:B------:R-:W-:-:S05]  /*2140*/  @P0 VIADD R3, R0, 0x28 ;  /* 0x0000002800030836 */ /* 0x000fca0000000000 */
[----:B------:R-:W-:-:S04]  /*2150*/  @P0 PRMT R3, R152, 0x654, R3 ;  /* 0x0000065498030816 */ /* 0x000fc80000000003 */
[----:B------:R1:W-:Y:S01]  /*2160*/  @P0 SYNCS.ARRIVE.TRANS64.RED.A1T0 RZ, [R3+URZ], RZ ;  /* 0x000000ff03ff09a7 */ /* 0x0003e2000810043f */
[----:B------:R-:W-:-:S13]  /*2170*/  ISETP.GT.U32.AND P0, PT, R16, 0x1, PT ;  /* 0x000000011000780c */ /* 0x000fda0003f04070 */
[----:B-1----:R-:W-:Y:S05]  /*2180*/  @P0 BRA `(.L_x_33) ;  /* 0x0000000000040947 */ /* 0x002fea0003800000 */
[----:B------:R-:W-:Y:S01]  /*2190*/  BPT.TRAP 0x1 ;  /* 0x000000040000795c */ /* 0x000fe20000300000 */
.L_x_33:
[----:B------:R-:W-:Y:S01]  /*21a0*/  SHF.L.U32 R0, R175, 0x1f, RZ ;  /* 0x0000001faf007819 */ /* 0x000fe200000006ff */
[----:B------:R-:W-:Y:S01]  /*21b0*/  UIADD3 UR38, UR44, UR38, URZ ;  /* 0x000000262c267290 */ /* 0x000fe2000fffe03f */
[----:B------:R-:W1:Y:S01]  /*21c0*/  LDC R15, c[0x0][0x288] ;  /* 0x0000a200ff0f7b82 */ /* 0x000e620000000800 */
[----:B------:R-:W-:Y:S01]  /*21d0*/  UISETP.GE.U32.AND UP1, UPT, UR44, 0x5, UPT ;  /* 0x000000052c00788c */ /* 0x000fe2000bf26070 */
[----:B------:R-:W-:Y:S01]  /*21e0*/  IMAD.SHL.U32 R8, R158, 0x2, RZ ;  /* 0x000000029e087824 */ /* 0x000fe200078e00ff */
[----:B------:R-:W-:Y:S02]  /*21f0*/  UISETP.GT.U32.AND UP0, UPT, UR38, 0x4, UPT ;  /* 0x000000042600788c */ /* 0x000fe4000bf04070 */
[----:B------:R-:W-:Y:S02]  /*2200*/  UIMAD.WIDE.U32 UR4, UR38, -0x33333333, URZ ;  /* 0xcccccccd260478a5 */ /* 0x000fe4000f8e003f */
[----:B------:R-:W-:Y:S01]  /*2210*/  UISETP.LT.U32.AND UP0, UPT, UR44, 0x5, UP0 ;  /* 0x000000052c00788c */ /* 0x000fe20008701070 */
[----:B------:R-:W2:Y:S01]  /*2220*/  SYNCS.PHASECHK.TRANS64.TRYWAIT P0, [R159+UR42+0x10], R0 ;  /* 0x000010009f0075a7 */ /* 0x000ea2000800016a */
[----:B------:R-:W-:Y:S01]  /*2230*/  USHF.R.U32.HI UR4, URZ, 0x2, UR5 ;  /* 0x000000023f047899 */ /* 0x000fe20008011605 */
[----:B------:R-:W-:Y:S01]  /*2240*/  SHF.R.S32.HI R9, RZ, 0x1f, R8 ;  /* 0x0000001fff097819 */ /* 0x000fe20000011408 */
[----:B------:R-:W-:-:S02]  /*2250*/  USEL UR6, URZ, 0x1, !UP0 ;  /* 0x000000013f067887 */ /* 0x000fc4000c000000 */
[----:B------:R-:W-:Y:S02]  /*2260*/  UIMAD UR38, UR4, -0x5, UR38 ;  /* 0xfffffffb042678a4 */ /* 0x000fe4000f8e0226 */
[----:B------:R-:W-:-:S04]  /*2270*/  ULOP3.LUT UR39, UR39, UR6, URZ, 0x3c, !UPT ;  /* 0x0000000627277292 */ /* 0x000fc8000f8e3c3f */
[----:B------:R-:W-:Y:S01]  /*2280*/  @UP1 ULOP3.LUT UR39, UR39, 0x1, UR4, 0x78, !UPT ;  /* 0x0000000127271892 */ /* 0x000fe2000f8e7804 */
[----:B-12---:R-:W-:Y:S11]  /*2290*/  @!P0 BRA `(.L_x_35) ;  /* 0x0000009400b88947 */ /* 0x006ff60003800000 */
.L_x_318:
[----:B------:R-:W-:Y:S01]  /*22a0*/  IMAD.SHL.U32 R14, R19, 0x40, RZ ;  /* 0x00000040130e7824 */ /* 0x000fe200078e00ff */
[----:B------:R-:W-:Y:S01]  /*22b0*/  ULDC UR6, c[0x0][0x284] ;  /* 0x0000a10000067ab9 */ /* 0x000fe20000000800 */
[----:B0-----:R-:W-:Y:S01]  /*22c0*/  IMAD.SHL.U32 R12, R22, 0x100, RZ ;  /* 0x00000100160c7824 */ /* 0x001fe200078e00ff */
[----:B------:R-:W-:Y:S01]  /*22d0*/  SHF.R.S32.HI R165, RZ, 0x1f, R2 ;  /* 0x0000001fffa57819 */ /* 0x000fe20000011402 */
[----:B------:R-:W-:Y:S01]  /*22e0*/  ULDC.64 UR4, c[0x0][0x5d0] ;  /* 0x0001740000047ab9 */ /* 0x000fe20000000a00 */
[----:B------:R-:W-:Y:S01]  /*22f0*/  ISETP.GE.AND P0, PT, R14, UR6, PT ;  /* 0x000000060e007c0c */ /* 0x000fe2000bf06270 */
[----:B------:R-:W-:Y:S01]  /*2300*/  IMAD.WIDE.U32 R4, R2, UR4, R8 ;  /* 0x0000000402047c25 */ /* 0x000fe2000f8e0008 */
[----:B------:R-:W-:Y:S02]  /*2310*/  SHF.R.S32.HI R13, RZ, 0x1f, R12 ;  /* 0x0000001fff0d7819 */ /* 0x000fe4000001140c */
[C---:B------:R-:W-:Y:S01]  /*2320*/  ISETP.GE.OR P0, PT, R12.reuse, R15, P0 ;  /* 0x0000000f0c00720c */ /* 0x040fe20000706670 */
[----:B------:R-:W-:Y:S01]  /*2330*/  IMAD R3, R165, UR4, RZ ;  /* 0x00000004a5037c24 */ /* 0x000fe2000f8e02ff */
[----:B------:R-:W-:-:S03]  /*2340*/  IADD3 R6, P1, R12, R4, RZ ;  /* 0x000000040c067210 */ /* 0x000fc60007f3e0ff */
[----:B------:R-:W-:-:S05]  /*2350*/  IMAD R3, R2, UR5, R3 ;  /* 0x0000000502037c24 */ /* 0x000fca000f8e0203 */
[----:B------:R-:W-:-:S03]  /*2360*/  IADD3.X R7, R13, R5, R3, P1, !PT ;  /* 0x000000050d077210 */ /* 0x000fc60000ffe403 */
[----:B------:R-:W-:Y:S05]  /*2370*/  @P0 BRA `(.L_x_36) ;  /* 0x0000007c00040947 */ /* 0x000fea0003800000 */
[----:B------:R-:W0:Y:S01]  /*2380*/  LDC.64 R10, c[0x0][0x5c8] ;  /* 0x00017200ff0a7b82 */ /* 0x000e220000000a00 */
[----:B-----5:R-:W-:Y:S01]  /*2390*/  FSETP.NEU.AND P0, PT, R155, RZ, PT ;  /* 0x000000ff9b00720b */ /* 0x020fe20003f0d000 */
[----:B------:R-:W-:Y:S01]  /*23a0*/  IMAD R3, R158, -0x2, R15 ;  /* 0xfffffffe9e037824 */ /* 0x000fe200078e020f */
[----:B------:R-:W-:Y:S01]  /*23b0*/  BSSY B0, `(.L_x_36) ;  /* 0x00007bd000007945 */ /* 0x000fe20003800000 */
[----:B------:R-:W-:-:S04]  /*23c0*/  IMAD.WIDE R166, R19, 0x40, R156 ;  /* 0x0000004013a67825 */ /* 0x000fc800078e029c */
[----:B-1----:R-:W-:Y:S02]  /*23d0*/  IMAD.IADD R0, R3, 0x1, -R12 ;  /* 0x0000000103007824 */ /* 0x002fe400078e0a0c */
[----:B------:R-:W-:-:S03]  /*23e0*/  IMAD.IADD R3, R163, 0x1, -R14 ;  /* 0x00000001a3037824 */ /* 0x000fc600078e0a0e */
[----:B------:R-:W-:-:S04]  /*23f0*/  ISETP.GT.AND P2, PT, R0, RZ, PT ;  /* 0x000000ff0000720c */ /* 0x000fc80003f44270 */
[----:B------:R-:W-:Y:S01]  /*2400*/  ISETP.GT.AND P1, PT, R3, RZ, P2 ;  /* 0x000000ff0300720c */ /* 0x000fe20001724270 */
[-C--:B0-----:R-:W-:Y:S02]  /*2410*/  IMAD R4, R167, R10.reuse, RZ ;  /* 0x0000000aa7047224 */ /* 0x081fe400078e02ff */
[----:B------:R-:W-:-:S04]  /*2420*/  IMAD.WIDE.U32 R6, R166, R10, R6 ;  /* 0x0000000aa6067225 */ /* 0x000fc800078e0006 */
[----:B------:R-:W-:-:S04]  /*2430*/  IMAD R5, R166, R11, R4 ;  /* 0x0000000ba6057224 */ /* 0x000fc800078e0204 */
[----:B------:R-:W-:Y:S01]  /*2440*/  IMAD.IADD R179, R7, 0x1, R5 ;  /* 0x0000000107b37824 */ /* 0x000fe200078e0205 */
[----:B------:R-:W-:Y:S06]  /*2450*/  @!P0 BRA `(.L_x_37) ;  /* 0x0000005400988947 */ /* 0x000fec0003800000 */
[----:B------:R-:W0:Y:S01]  /*2460*/  LDC.64 R20, c[0x0][0x5b8] ;  /* 0x00016e00ff147b82 */ /* 0x000e220000000a00 */
[----:B------:R-:W-:-:S07]  /*2470*/  ULDC.64 UR4, c[0x0][0x5c0] ;  /* 0x0001700000047ab9 */ /* 0x000fce0000000a00 */
[----:B------:R-:W1:Y:S08]  /*2480*/  LDC.64 R168, c[0x0][0x5b0] ;  /* 0x00016c00ffa87b82 */ /* 0x000e700000000a00 */
[----:B------:R-:W2:Y:S01]  /*2490*/  LDC.64 R14, c[0x0][0x5a8] ;  /* 0x00016a00ff0e7b82 */ /* 0x000ea20000000a00 */
[-C--:B0-----:R-:W-:Y:S02]  /*24a0*/  IMAD R7, R165, R20.reuse, RZ ;  /* 0x00000014a5077224 */ /* 0x081fe400078e02ff */
[----:B------:R-:W-:-:S04]  /*24b0*/  IMAD.WIDE.U32 R4, R2, R20, R8 ;  /* 0x0000001402047225 */ /* 0x000fc800078e0008 */
[----:B------:R-:W-:Y:S01]  /*24c0*/  IMAD R177, R2, R21, R7 ;  /* 0x0000001502b17224 */ /* 0x000fe200078e0207 */
[----:B------:R-:W-:Y:S01]  /*24d0*/  IADD3 R164, P0, R12, R4, RZ ;  /* 0x000000040ca47210 */ /* 0x000fe20007f1e0ff */
[----:B-1----:R-:W-:-:S03]  /*24e0*/  IMAD R4, R167, R168, RZ ;  /* 0x000000a8a7047224 */ /* 0x002fc600078e02ff */
[----:B------:R-:W-:Y:S01]  /*24f0*/  IADD3.X R165, R13, R5, R177, P0, !PT ;  /* 0x000000050da57210 */ /* 0x000fe200007fe4b1 */
[C---:B------:R-:W-:Y:S02]  /*2500*/  IMAD R21, R166.reuse, R169, R4 ;  /* 0x000000a9a6157224 */ /* 0x040fe400078e0204 */
[----:B------:R-:W-:-:S04]  /*2510*/  IMAD.WIDE.U32 R4, R166, R168, R164 ;  /* 0x000000a8a6047225 */ /* 0x000fc800078e00a4 */
[----:B------:R-:W-:Y:S01]  /*2520*/  IMAD.IADD R5, R5, 0x1, R21 ;  /* 0x0000000105057824 */ /* 0x000fe200078e0215 */
[----:B--2---:R-:W-:-:S04]  /*2530*/  LEA R170, P0, R4, R14, 0x1 ;  /* 0x0000000e04aa7211 */ /* 0x004fc800078008ff */
[----:B------:R-:W-:-:S05]  /*2540*/  LEA.HI.X R171, R4, R15, R5, 0x1, P0 ;  /* 0x0000000f04ab7211 */ /* 0x000fca00000f0c05 */
[----:B------:R0:W2:Y:S01]  /*2550*/  @P1 LDG.E.LTC128B.U16 R19, desc[UR36][R170.64] ;  /* 0x00000024aa131981 */ /* 0x0000a2000c1e1520 */
[----:B------:R-:W-:Y:S01]  /*2560*/  IMAD.WIDE.U32 R4, R166, R168, R12 ;  /* 0x000000a8a6047225 */ /* 0x000fe200078e000c */
[----:B------:R-:W-:Y:S02]  /*2570*/  BSSY B1, `(.L_x_38) ;  /* 0x0000014000017945 */ /* 0x000fe40003800000 */
[----:B------:R-:W-:-:S04]  /*2580*/  IADD3 R172, P0, R8, R4, RZ ;  /* 0x0000000408ac7210 */ /* 0x000fc80007f1e0ff */
[----:B------:R-:W-:Y:S01]  /*2590*/  IADD3.X R173, R9, R21, R5, P0, !PT ;  /* 0x0000001509ad7210 */ /* 0x000fe200007fe405 */
[C---:B0-----:R-:W-:Y:S01]  /*25a0*/  IMAD.SHL.U32 R170, R168.reuse, 0x8, RZ ;  /* 0x00000008a8aa7824 */ /* 0x041fe200078e00ff */
[----:B------:R-:W-:Y:S01]  /*25b0*/  SHF.L.U64.HI R171, R168, 0x3, R169 ;  /* 0x00000003a8ab7819 */ /* 0x000fe200000102a9 */
[----:B------:R-:W-:-:S04]  /*25c0*/  IMAD.WIDE.U32 R172, R2, R20, R172 ;  /* 0x0000001402ac7225 */ /* 0x000fc800078e00ac */
[----:B------:R-:W-:Y:S02]  /*25d0*/  IMAD.IADD R7, R177, 0x1, R173 ;  /* 0x00000001b1077824 */ /* 0x000fe400078e02ad */
[----:B--2---:R-:W-:-:S04]  /*25e0*/  IMAD.U32 R4, R19, 0x10000, RZ ;  /* 0x0001000013047824 */ /* 0x004fc800078e00ff */
[----:B------:R-:W-:Y:S01]  /*25f0*/  FMUL R5, R4, R155 ;  /* 0x0000009b04057220 */ /* 0x000fe20000400000 */
[----:B------:R-:W-:-:S03]  /*2600*/  LEA R4, P0, R6, UR4, 0x1 ;  /* 0x0000000406047c11 */ /* 0x000fc6000f8008ff */
[----:B------:R-:W-:Y:S01]  /*2610*/  FFMA R24, R24, R154, R5 ;  /* 0x0000009a18187223 */ /* 0x000fe20000000005 */
[----:B------:R-:W-:Y:S02]  /*2620*/  LEA.HI.X R5, R6, UR5, R179, 0x1, P0 ;  /* 0x0000000506057c11 */ /* 0x000fe400080f0cb3 */
[----:B------:R-:W-:Y:S02]  /*2630*/  ISETP.GT.AND P0, PT, R0, 0x1, PT ;  /* 0x000000010000780c */ /* 0x000fe40003f04270 */
[----:B------:R-:W-:Y:S02]  /*2640*/  F2FP.BF16.F32.PACK_AB R24, RZ, R24 ;  /* 0x00000018ff18723e */ /* 0x000fe400000010ff */
[----:B------:R-:W-:Y:S02]  /*2650*/  ISETP.GT.AND P3, PT, R3, RZ, P0 ;  /* 0x000000ff0300720c */ /* 0x000fe40000764270 */
[C---:B------:R-:W-:Y:S01]  /*2660*/  LEA R6, P4, R172.reuse, R14, 0x1 ;  /* 0x0000000eac067211 */ /* 0x040fe200078808ff */
[----:B------:R0:W-:Y:S03]  /*2670*/  @P1 STG.E.U16 desc[UR36][R4.64], R24 ;  /* 0x0000001804001986 */ /* 0x0001e6000c101524 */
[----:B------:R-:W-:-:S07]  /*2680*/  LEA.HI.X R7, R172, R15, R7, 0x1, P4 ;  /* 0x0000000fac077211 */ /* 0x000fce00020f0c07 */
[----:B------:R-:W-:Y:S05]  /*2690*/  @!P3 BRA `(.L_x_39) ;  /* 0x000000000004b947 */ /* 0x000fea0003800000 */
[----:B------:R1:W5:Y:S02]  /*26a0*/  LDG.E.LTC128B.U16 R19, desc[UR36][R6.64+0x2] ;  /* 0x0000022406137981 */ /* 0x000364000c1e1520 */
.L_x_39:
[----:B------:R-:W-:Y:S05]  /*26b0*/  BSYNC B1 ;  /* 0x0000000000017941 */ /* 0x000fea0003800000 */
.L_x_38:
[----:B------:R-:W-:Y:S01]  /*26c0*/  IMAD.WIDE.U32 R170, R166, R168, R170 ;  /* 0x000000a8a6aa7225 */ /* 0x000fe200078e00aa */
[----:B------:R-:W-:-:S03]  /*26d0*/  ISETP.GT.AND P2, PT, R3, 0x8, P2 ;  /* 0x000000080300780c */ /* 0x000fc60001744270 */
[----:B-----5:R-:W-:Y:S02]  /*26e0*/  IMAD.U32 R22, R19, 0x10000, RZ ;  /* 0x0001000013167824 */ /* 0x020fe400078e00ff */
[----:B------:R-:W-:Y:S01]  /*26f0*/  IMAD.IADD R167, R21, 0x1, R171 ;  /* 0x0000000115a77824 */ /* 0x000fe200078e02ab */
[----:B------:R-:W-:Y:S01]  /*2700*/  IADD3 R21, P1, R164, R170, RZ ;  /* 0x000000aaa4157210 */ /* 0x000fe20007f3e0ff */
[----:B------:R-:W-:-:S04]  /*2710*/  FMUL R22, R22, R155 ;  /* 0x0000009b16167220 */ /* 0x000fc80000400000 */
[----:B------:R-:W-:Y:S01]  /*2720*/  FFMA R22, R25, R154, R22 ;  /* 0x0000009a19167223 */ /* 0x000fe20000000016 */
[----:B------:R-:W-:Y:S01]  /*2730*/  IMAD.X R164, R167, 0x1, R165, P1 ;  /* 0x00000001a7a47824 */ /* 0x000fe200008e06a5 */
[----:B0-----:R-:W-:-:S03]  /*2740*/  LEA R24, P1, R21, R14, 0x1 ;  /* 0x0000000e15187211 */ /* 0x001fc600078208ff */
[----:B------:R-:W-:Y:S02]  /*2750*/  F2FP.BF16.F32.PACK_AB R22, RZ, R22 ;  /* 0x00000016ff16723e */ /* 0x000fe400000010ff */
[----:B------:R-:W-:-:S03]  /*2760*/  LEA.HI.X R25, R21, R15, R164, 0x1, P1 ;  /* 0x0000000f15197211 */ /* 0x000fc600008f0ca4 */
[----:B------:R0:W-:Y:S04]  /*2770*/  @P3 STG.E.U16 desc[UR36][R4.64+0x2], R22 ;  /* 0x0000021604003986 */ /* 0x0001e8000c101524 */
[----:B------:R-:W2:Y:S01]  /*2780*/  @P2 LDG.E.LTC128B.U16 R19, desc[UR36][R24.64] ;  /* 0x0000002418132981 */ /* 0x000ea2000c1e1520 */
[----:B------:R-:W-:Y:S01]  /*2790*/  IADD3 R8, P1, P3, R8, R170, R12 ;  /* 0x000000aa08087210 */ /* 0x000fe20007b3e00c */
[----:B------:R-:W-:Y:S01]  /*27a0*/  BSSY B1, `(.L_x_40) ;  /* 0x0000011000017945 */ /* 0x000fe20003800000 */
[C---:B------:R-:W-:Y:S02]  /*27b0*/  SHF.L.U64.HI R11, R10.reuse, 0x4, R11 ;  /* 0x000000040a0b7819 */ /* 0x040fe4000001020b */
[----:B------:R-:W-:Y:S02]  /*27c0*/  IADD3.X R9, R9, R167, R13, P1, P3 ;  /* 0x000000a709097210 */ /* 0x000fe40000fe640d */
[----:B------:R-:W-:-:S02]  /*27d0*/  LEA R10, P1, R10, R4, 0x4 ;  /* 0x000000040a0a7211 */ /* 0x000fc400078220ff */
[----:B------:R-:W-:Y:S01]  /*27e0*/  ISETP.GT.AND P0, PT, R3, 0x8, P0 ;  /* 0x000000080300780c */ /* 0x000fe20000704270 */
[----:B------:R-:W-:-:S04]  /*27f0*/  IMAD.WIDE.U32 R20, R2, R20, R8 ;  /* 0x0000001402147225 */ /* 0x000fc800078e0008 */
[----:B------:R-:W-:Y:S01]  /*2800*/  IMAD.X R11, R11, 0x1, R5, P1 ;  /* 0x000000010b0b7824 */ /* 0x000fe200008e0605 */
[----:B------:R-:W-:Y:S01]  /*2810*/  LEA R8, P3, R20, R14, 0x1 ;  /* 0x0000000e14087211 */ /* 0x000fe200078608ff */
[----:B------:R-:W-:-:S05]  /*2820*/  IMAD.IADD R2, R177, 0x1, R21 ;  /* 0x00000001b1027824 */ /* 0x000fca00078e0215 */
[----:B------:R-:W-:Y:S01]  /*2830*/  LEA.HI.X R9, R20, R15, R2, 0x1, P3 ;  /* 0x0000000f14097211 */ /* 0x000fe200018f0c02 */
[----:B--2---:R-:W-:-:S04]  /*2840*/  IMAD.U32 R12, R19, 0x10000, RZ ;  /* 0x00010000130c7824 */ /* 0x004fc800078e00ff */
[----:B------:R-:W-:-:S04]  /*2850*/  FMUL R13, R12, R155 ;  /* 0x0000009b0c0d7220 */ /* 0x000fc80000400000 */
[----:B------:R-:W-:-:S05]  /*2860*/  FFMA R13, R26, R154, R13 ;  /* 0x0000009a1a0d7223 */ /* 0x000fca000000000d */
[----:B------:R-:W-:-:S05]  /*2870*/  F2FP.BF16.F32.PACK_AB R13, RZ, R13 ;  /* 0x0000000dff0d723e */ /* 0x000fca00000010ff */
[----:B------:R0:W-:Y:S01]  /*2880*/  @P2 STG.E.U16 desc[UR36][R10.64], R13 ;  /* 0x0000000d0a002986 */ /* 0x0001e2000c101524 */
[----:B------:R-:W-:Y:S05]  /*2890*/  @!P0 BRA `(.L_x_41) ;  /* 0x0000000000048947 */ /* 0x000fea0003800000 */
[----:B------:R2:W5:Y:S02]  /*28a0*/  LDG.E.LTC128B.U16 R19, desc[UR36][R8.64+0x2] ;  /* 0x0000022408137981 */ /* 0x000564000c1e1520 */
.L_x_41:
[----:B------:R-:W-:Y:S05]  /*28b0*/  BSYNC B1 ;  /* 0x0000000000017941 */ /* 0x000fea0003800000 */
.L_x_40:
[----:B-----5:R-:W-:Y:S01]  /*28c0*/  IMAD.U32 R2, R19, 0x10000, RZ ;  /* 0x0001000013027824 */ /* 0x020fe200078e00ff */
[----:B------:R-:W-:Y:S01]  /*28d0*/  ISETP.GT.AND P1, PT, R0, 0x8, PT ;  /* 0x000000080000780c */ /* 0x000fe20003f24270 */
[----:B------:R-:W-:Y:S02]  /*28e0*/  BSSY B1, `(.L_x_42) ;  /* 0x0000008000017945 */ /* 0x000fe40003800000 */
[----:B------:R-:W-:Y:S01]  /*28f0*/  FMUL R2, R2, R155 ;  /* 0x0000009b02027220 */ /* 0x000fe20000400000 */
[----:B------:R-:W-:-:S03]  /*2900*/  ISETP.GT.AND P2, PT, R3, RZ, P1 ;  /* 0x000000ff0300720c */ /* 0x000fc60000f44270 */
[----:B------:R-:W-:-:S05]  /*2910*/  FFMA R2, R27, R154, R2 ;  /* 0x0000009a1b027223 */ /* 0x000fca0000000002 */
[----:B------:R-:W-:-:S05]  /*2920*/  F2FP.BF16.F32.PACK_AB R2, RZ, R2 ;  /* 0x00000002ff02723e */ /* 0x000fca00000010ff */
[----:B------:R3:W-:Y:S01]  /*2930*/  @P0 STG.E.U16 desc[UR36][R10.64+0x2], R2 ;  /* 0x000002020a000986 */ /* 0x0007e2000c101524 */
[----:B------:R-:W-:Y:S05]  /*2940*/  @!P2 BRA `(.L_x_43) ;  /* 0x000000000004a947 */ /* 0x000fea0003800000 */
[----:B------:R4:W5:Y:S02]  /*2950*/  LDG.E.LTC128B.U16 R19, desc[UR36][R6.64+0x10] ;  /* 0x0000102406137981 */ /* 0x000964000c1e1520 */
.L_x_43:
[----:B------:R-:W-:Y:S05]  /*2960*/  BSYNC B1 ;  /* 0x0000000000017941 */ /* 0x000fea0003800000 */
.L_x_42:
[----:B---3-5:R-:W-:Y:S01]  /*2970*/  IMAD.U32 R2, R19, 0x10000, RZ ;  /* 0x0001000013027824 */ /* 0x028fe200078e00ff */
[----:B------:R-:W-:Y:S01]  /*2980*/  ISETP.GT.AND P0, PT, R0, 0x9, PT ;  /* 0x000000090000780c */ /* 0x000fe20003f04270 */
[----:B------:R-:W-:Y:S02]  /*2990*/  BSSY B1, `(.L_x_44) ;  /* 0x0000008000017945 */ /* 0x000fe40003800000 */
[----:B0-----:R-:W-:Y:S01]  /*29a0*/  FMUL R13, R2, R155 ;  /* 0x0000009b020d7220 */ /* 0x001fe20000400000 */
[----:B------:R-:W-:-:S03]  /*29b0*/  ISETP.GT.AND P3, PT, R3, RZ, P0 ;  /* 0x000000ff0300720c */ /* 0x000fc60000764270 */
[----:B------:R-:W-:-:S05]  /*29c0*/  FFMA R13, R28, R154, R13 ;  /* 0x0000009a1c0d7223 */ /* 0x000fca000000000d */
[----:B------:R-:W-:-:S05]  /*29d0*/  F2FP.BF16.F32.PACK_AB R13, RZ, R13 ;  /* 0x0000000dff0d723e */ /* 0x000fca00000010ff */
[----:B------:R0:W-:Y:S01]  /*29e0*/  @P2 STG.E.U16 desc[UR36][R4.64+0x10], R13 ;  /* 0x0000100d04002986 */ /* 0x0001e2000c101524 */
[----:B------:R-:W-:Y:S05]  /*29f0*/  @!P3 BRA `(.L_x_45) ;  /* 0x000000000004b947 */ /* 0x000fea0003800000 */
[----:B------:R3:W5:Y:S02]  /*2a00*/  LDG.E.LTC128B.U16 R19, desc[UR36][R6.64+0x12] ;  /* 0x0000122406137981 */ /* 0x000764000c1e1520 */
.L_x_45:
[----:B------:R-:W-:Y:S05]  /*2a10*/  BSYNC B1 ;  /* 0x0000000000017941 */ /* 0x000fea0003800000 */
.L_x_44:
[----:B-----5:R-:W-:Y:S01]  /*2a20*/  IMAD.U32 R2, R19, 0x10000, RZ ;  /* 0x0001000013027824 */ /* 0x020fe200078e00ff */
[----:B------:R-:W-:Y:S01]  /*2a30*/  ISETP.GT.AND P1, PT, R3, 0x8, P1 ;  /* 0x000000080300780c */ /* 0x000fe20000f24270 */
[----:B------:R-:W-:Y:S02]  /*2a40*/  BSSY B1, `(.L_x_46) ;  /* 0x0000007000017945 */ /* 0x000fe40003800000 */
[----:B------:R-:W-:-:S04]  /*2a50*/  FMUL R2, R2, R155 ;  /* 0x0000009b02027220 */ /* 0x000fc80000400000 */
[----:B------:R-:W-:-:S05]  /*2a60*/  FFMA R2, R29, R154, R2 ;  /* 0x0000009a1d027223 */ /* 0x000fca0000000002 */
[----:B------:R-:W-:-:S05]  /*2a70*/  F2FP.BF16.F32.PACK_AB R2, RZ, R2 ;  /* 0x00000002ff02723e */ /* 0x000fca00000010ff */
[----:B------:R0:W-:Y:S01]  /*2a80*/  @P3 STG.E.U16 desc[UR36][R4.64+0x12], R2 ;  /* 0x0000120204003986 */ /* 0x0001e2000c101524 */
[----:B------:R-:W-:Y:S05]  /*2a90*/  @!P1 BRA `(.L_x_47) ;  /* 0x0000000000049947 */ /* 0x000fea0003800000 */
[----:B------:R0:W5:Y:S02]  /*2aa0*/  LDG.E.LTC128B.U16 R19, desc[UR36][R8.64+0x10] ;  /* 0x0000102408137981 */ /* 0x000164000c1e1520 */
.L_x_47:
[----:B------:R-:W-:Y:S05]  /*2ab0*/  BSYNC B1 ;  /* 0x0000000000017941 */ /* 0x000fea0003800000 */
.L_x_46:
[----:B0----5:R-:W-:Y:S01]  /*2ac0*/  IMAD.U32 R2, R19, 0x10000, RZ ;  /* 0x0001000013027824 */ /* 0x021fe200078e00ff */
        /* <DEDUP_REMOVED lines=8> */
.L_x_49:
[----:B------:R-:W-:Y:S05]  /*2b50*/  BSYNC B1 ;  /* 0x0000000000017941 */ /* 0x000fea0003800000 */
.L_x_48:
        /* <DEDUP_REMOVED lines=10> */
.L_x_51:
[----:B------:R-:W-:Y:S05]  /*2c00*/  BSYNC B1 ;  /* 0x0000000000017941 */ /* 0x000fea0003800000 */
.L_x_50:
[----:B0----5:R-:W-:Y:S01]  /*2c10*/  IMAD.U32 R2, R19, 0x10000, RZ ;  /* 0x0001000013027824 */ /* 0x021fe200078e00ff */
        /* <DEDUP_REMOVED lines=9> */
.L_x_53:
[----:B------:R-:W-:Y:S05]  /*2cb0*/  BSYNC B1 ;  /* 0x0000000000017941 */ /* 0x000fea0003800000 */
.L_x_52:
        /* <DEDUP_REMOVED lines=9> */
.L_x_55:
[----:B------:R-:W-:Y:S05]  /*2d50*/  BSYNC B1 ;  /* 0x0000000000017941 */ /* 0x000fea0003800000 */
.L_x_54:
        /* <DEDUP_REMOVED lines=9> */
.L_x_57:
[----:B------:R-:W-:Y:S05]  /*2df0*/  BSYNC B1 ;  /* 0x0000000000017941 */ /* 0x000fea0003800000 */
.L_x_56:
        /* <DEDUP_REMOVED lines=10> */
.L_x_59:
[----:B------:R-:W-:Y:S05]  /*2ea0*/  BSYNC B1 ;  /* 0x0000000000017941 */ /* 0x000fea0003800000 */
.L_x_58:
        /* <DEDUP_REMOVED lines=10> */
.L_x_61:
[----:B------:R-:W-:Y:S05]  /*2f50*/  BSYNC B1 ;  /* 0x0000000000017941 */ /* 0x000fea0003800000 */
.L_x_60:
        /* <DEDUP_REMOVED lines=9> */
.L_x_63:
[----:B------:R-:W-:Y:S05]  /*2ff0*/  BSYNC B1 ;  /* 0x0000000000017941 */ /* 0x000fea0003800000 */
.L_x_62:
        /* <DEDUP_REMOVED lines=9> */
.L_x_65:
[----:B------:R-:W-:Y:S05]  /*3090*/  BSYNC B1 ;  /* 0x0000000000017941 */ /* 0x000fea0003800000 */
.L_x_64:
        /* <DEDUP_REMOVED lines=10> */
.L_x_67:
[----:B------:R-:W-:Y:S05]  /*3140*/  BSYNC B1 ;  /* 0x0000000000017941 */ /* 0x000fea0003800000 */
.L_x_66:
        /* <DEDUP_REMOVED lines=10> */
.L_x_69:
[----:B------:R-:W-:Y:S05]  /*31f0*/  BSYNC B1 ;  /* 0x0000000000017941 */ /* 0x000fea0003800000 */
.L_x_68:
        /* <DEDUP_REMOVED lines=9> */
.L_x_71:
[----:B------:R-:W-:Y:S05]  /*3290*/  BSYNC B1 ;  /* 0x0000000000017941 */ /* 0x000fea0003800000 */
.L_x_70:
        /* <DEDUP_REMOVED lines=9> */
.L_x_73:
[----:B------:R-:W-:Y:S05]  /*3330*/  BSYNC B1 ;  /* 0x0000000000017941 */ /* 0x000fea0003800000 */
.L_x_72:
        /* <DEDUP_REMOVED lines=10> */
.L_x_75:
[----:B------:R-:W-:Y:S05]  /*33e0*/  BSYNC B1 ;  /* 0x0000000000017941 */ /* 0x000fea0003800000 */
.L_x_74:
        /* <DEDUP_REMOVED lines=10> */
.L_x_77:
[----:B------:R-:W-:Y:S05]  /*3490*/  BSYNC B1 ;  /* 0x0000000000017941 */ /* 0x000fea0003800000 */
.L_x_76:
        /* <DEDUP_REMOVED lines=9> */
.L_x_79:
[----:B------:R-:W-:Y:S05]  /*3530*/  BSYNC B1 ;  /* 0x0000000000017941 */ /* 0x000fea0003800000 */
.L_x_78:
        /* <DEDUP_REMOVED lines=9> */
.L_x_81:
[----:B------:R-:W-:Y:S05]  /*35d0*/  BSYNC B1 ;  /* 0x0000000000017941 */ /* 0x000fea0003800000 */
.L_x_80:
        /* <DEDUP_REMOVED lines=10> */
.L_x_83:
[----:B------:R-:W-:Y:S05]  /*3680*/  BSYNC B1 ;  /* 0x0000000000017941 */ /* 0x000fea0003800000 */
.L_x_82:
        /* <DEDUP_REMOVED lines=10> */
.L_x_85:
[----:B------:R-:W-:Y:S05]  /*3730*/  BSYNC B1 ;  /* 0x0000000000017941 */ /* 0x000fea0003800000 */
.L_x_84:
        /* <DEDUP_REMOVED lines=9> */
.L_x_87:
[----:B------:R-:W-:Y:S05]  /*37d0*/  BSYNC B1 ;  /* 0x0000000000017941 */ /* 0x000fea0003800000 */
.L_x_86:
        /* <DEDUP_REMOVED lines=9> */
.L_x_89:
[----:B------:R-:W-:Y:S05]  /*3870*/  BSYNC B1 ;  /* 0x0000000000017941 */ /* 0x000fea0003800000 */
.L_x_88:
        /* <DEDUP_REMOVED lines=10> */
.L_x_91:
[----:B------:R-:W-:Y:S05]  /*3920*/  BSYNC B1 ;  /* 0x0000000000017941 */ /* 0x000fea0003800000 */
.L_x_90:
        /* <DEDUP_REMOVED lines=10> */
.L_x_93:
[----:B------:R-:W-:Y:S05]  /*39d0*/  BSYNC B1 ;  /* 0x0000000000017941 */ /* 0x000fea0003800000 */
.L_x_92:
        /* <DEDUP_REMOVED lines=9> */
.L_x_95:
[----:B------:R-:W-:Y:S05]  /*3a70*/  BSYNC B1 ;  /* 0x0000000000017941 */ /* 0x000fea0003800000 */
.L_x_94:
        /* <DEDUP_REMOVED lines=9> */
.L_x_97:
[----:B------:R-:W-:Y:S05]  /*3b10*/  BSYNC B1 ;  /* 0x0000000000017941 */ /* 0x000fea0003800000 */
.L_x_96:
        /* <DEDUP_REMOVED lines=10> */
.L_x_99:
[----:B------:R-:W-:Y:S05]  /*3bc0*/  BSYNC B1 ;  /* 0x0000000000017941 */ /* 0x000fea0003800000 */
.L_x_98:
        /* <DEDUP_REMOVED lines=10> */
.L_x_101:
[----:B------:R-:W-:Y:S05]  /*3c70*/  BSYNC B1 ;  /* 0x0000000000017941 */ /* 0x000fea0003800000 */
.L_x_100:
        /* <DEDUP_REMOVED lines=9> */
.L_x_103:
[----:B------:R-:W-:Y:S05]  /*3d10*/  BSYNC B1 ;  /* 0x0000000000017941 */ /* 0x000fea0003800000 */
.L_x_102:
        /* <DEDUP_REMOVED lines=9> */
.L_x_105:
[----:B------:R-:W-:Y:S05]  /*3db0*/  BSYNC B1 ;  /* 0x0000000000017941 */ /* 0x000fea0003800000 */
.L_x_104:
        /* <DEDUP_REMOVED lines=10> */
.L_x_107:
[----:B------:R-:W-:Y:S05]  /*3e60*/  BSYNC B1 ;  /* 0x0000000000017941 */ /* 0x000fea0003800000 */
.L_x_106:
        /* <DEDUP_REMOVED lines=10> */
.L_x_109:
[----:B------:R-:W-:Y:S05]  /*3f10*/  BSYNC B1 ;  /* 0x0000000000017941 */ /* 0x000fea0003800000 */
.L_x_108:
        /* <DEDUP_REMOVED lines=9> */
.L_x_111:
[----:B------:R-:W-:Y:S05]  /*3fb0*/  BSYNC B1 ;  /* 0x0000000000017941 */ /* 0x000fea0003800000 */
.L_x_110:
        /* <DEDUP_REMOVED lines=9> */
.L_x_113:
[----:B------:R-:W-:Y:S05]  /*4050*/  BSYNC B1 ;  /* 0x0000000000017941 */ /* 0x000fea0003800000 */
.L_x_112:
        /* <DEDUP_REMOVED lines=10> */
.L_x_115:
[----:B------:R-:W-:Y:S05]  /*4100*/  BSYNC B1 ;  /* 0x0000000000017941 */ /* 0x000fea0003800000 */
.L_x_114:
        /* <DEDUP_REMOVED lines=10> */
.L_x_117:
[----:B------:R-:W-:Y:S05]  /*41b0*/  BSYNC B1 ;  /* 0x0000000000017941 */ /* 0x000fea0003800000 */
.L_x_116:
        /* <DEDUP_REMOVED lines=9> */
.L_x_119:
[----:B------:R-:W-:Y:S05]  /*4250*/  BSYNC B1 ;  /* 0x0000000000017941 */ /* 0x000fea0003800000 */
.L_x_118:
        /* <DEDUP_REMOVED lines=9> */
.L_x_121:
[----:B------:R-:W-:Y:S05]  /*42f0*/  BSYNC B1 ;  /* 0x0000000000017941 */ /* 0x000fea0003800000 */
.L_x_120:
        /* <DEDUP_REMOVED lines=10> */
.L_x_123:
[----:B------:R-:W-:Y:S05]  /*43a0*/  BSYNC B1 ;  /* 0x0000000000017941 */ /* 0x000fea0003800000 */
.L_x_122:
        /* <DEDUP_REMOVED lines=10> */
.L_x_125:
[----:B------:R-:W-:Y:S05]  /*4450*/  BSYNC B1 ;  /* 0x0000000000017941 */ /* 0x000fea0003800000 */
.L_x_124:
        /* <DEDUP_REMOVED lines=9> */
.L_x_127:
[----:B------:R-:W-:Y:S05]  /*44f0*/  BSYNC B1 ;  /* 0x0000000000017941 */ /* 0x000fea0003800000 */
.L_x_126:
        /* <DEDUP_REMOVED lines=9> */
.L_x_129:
[----:B------:R-:W-:Y:S05]  /*4590*/  BSYNC B1 ;  /* 0x0000000000017941 */ /* 0x000fea0003800000 */
.L_x_128:
        /* <DEDUP_REMOVED lines=10> */
.L_x_131:
[----:B------:R-:W-:Y:S05]  /*4640*/  BSYNC B1 ;  /* 0x0000000000017941 */ /* 0x000fea0003800000 */
.L_x_130:
        /* <DEDUP_REMOVED lines=10> */
.L_x_133:
[----:B------:R-:W-:Y:S05]  /*46f0*/  BSYNC B1 ;  /* 0x0000000000017941 */ /* 0x000fea0003800000 */
.L_x_132:
        /* <DEDUP_REMOVED lines=9> */
.L_x_135:
[----:B------:R-:W-:Y:S05]  /*4790*/  BSYNC B1 ;  /* 0x0000000000017941 */ /* 0x000fea0003800000 */
.L_x_134:
        /* <DEDUP_REMOVED lines=9> */
.L_x_137:
[----:B------:R-:W-:Y:S05]  /*4830*/  BSYNC B1 ;  /* 0x0000000000017941 */ /* 0x000fea0003800000 */
.L_x_136:
        /* <DEDUP_REMOVED lines=10> */
.L_x_139:
[----:B------:R-:W-:Y:S05]  /*48e0*/  BSYNC B1 ;  /* 0x0000000000017941 */ /* 0x000fea0003800000 */
.L_x_138:
        /* <DEDUP_REMOVED lines=10> */
.L_x_141:
[----:B------:R-:W-:Y:S05]  /*4990*/  BSYNC B1 ;  /* 0x0000000000017941 */ /* 0x000fea0003800000 */
.L_x_140:
        /* <DEDUP_REMOVED lines=9> */
.L_x_143:
[----:B------:R-:W-:Y:S05]  /*4a30*/  BSYNC B1 ;  /* 0x0000000000017941 */ /* 0x000fea0003800000 */
.L_x_142:
        /* <DEDUP_REMOVED lines=9> */
.L_x_145:
[----:B------:R-:W-:Y:S05]  /*4ad0*/  BSYNC B1 ;  /* 0x0000000000017941 */ /* 0x000fea0003800000 */
.L_x_144:
        /* <DEDUP_REMOVED lines=10> */
.L_x_147:
[----:B------:R-:W-:Y:S05]  /*4b80*/  BSYNC B1 ;  /* 0x0000000000017941 */ /* 0x000fea0003800000 */
.L_x_146:
        /* <DEDUP_REMOVED lines=10> */
.L_x_149:
[----:B------:R-:W-:Y:S05]  /*4c30*/  BSYNC B1 ;  /* 0x0000000000017941 */ /* 0x000fea0003800000 */
.L_x_148:
        /* <DEDUP_REMOVED lines=9> */
.L_x_151:
[----:B------:R-:W-:Y:S05]  /*4cd0*/  BSYNC B1 ;  /* 0x0000000000017941 */ /* 0x000fea0003800000 */
.L_x_150:
        /* <DEDUP_REMOVED lines=9> */
.L_x_153:
[----:B------:R-:W-:Y:S05]  /*4d70*/  BSYNC B1 ;  /* 0x0000000000017941 */ /* 0x000fea0003800000 */
.L_x_152:
        /* <DEDUP_REMOVED lines=10> */
.L_x_155:
[----:B------:R-:W-:Y:S05]  /*4e20*/  BSYNC B1 ;  /* 0x0000000000017941 */ /* 0x000fea0003800000 */
.L_x_154:
        /* <DEDUP_REMOVED lines=10> */
.L_x_157:
[----:B------:R-:W-:Y:S05]  /*4ed0*/  BSYNC B1 ;  /* 0x0000000000017941 */ /* 0x000fea0003800000 */
.L_x_156:
        /* <DEDUP_REMOVED lines=9> */
.L_x_159:
[----:B------:R-:W-:Y:S05]  /*4f70*/  BSYNC B1 ;  /* 0x0000000000017941 */ /* 0x000fea0003800000 */
.L_x_158:
        /* <DEDUP_REMOVED lines=9> */
.L_x_161:
[----:B------:R-:W-:Y:S05]  /*5010*/  BSYNC B1 ;  /* 0x0000000000017941 */ /* 0x000fea0003800000 */
.L_x_160:
        /* <DEDUP_REMOVED lines=10> */
.L_x_163:
[----:B------:R-:W-:Y:S05]  /*50c0*/  BSYNC B1 ;  /* 0x0000000000017941 */ /* 0x000fea0003800000 */
.L_x_162:
        /* <DEDUP_REMOVED lines=10> */
.L_x_165:
[----:B------:R-:W-:Y:S05]  /*5170*/  BSYNC B1 ;  /* 0x0000000000017941 */ /* 0x000fea0003800000 */
.L_x_164:
        /* <DEDUP_REMOVED lines=9> */
.L_x_167:
[----:B------:R-:W-:Y:S05]  /*5210*/  BSYNC B1 ;  /* 0x0000000000017941 */ /* 0x000fea0003800000 */
.L_x_166:
        /* <DEDUP_REMOVED lines=9> */
.L_x_169:
[----:B------:R-:W-:Y:S05]  /*52b0*/  BSYNC B1 ;  /* 0x0000000000017941 */ /* 0x000fea0003800000 */
.L_x_168:
        /* <DEDUP_REMOVED lines=10> */
.L_x_171:
[----:B------:R-:W-:Y:S05]  /*5360*/  BSYNC B1 ;  /* 0x0000000000017941 */ /* 0x000fea0003800000 */
.L_x_170:
        /* <DEDUP_REMOVED lines=10> */
.L_x_173:
[----:B------:R-:W-:Y:S05]  /*5410*/  BSYNC B1 ;  /* 0x0000000000017941 */ /* 0x000fea0003800000 */
.L_x_172:
        /* <DEDUP_REMOVED lines=9> */
.L_x_175:
[----:B------:R-:W-:Y:S05]  /*54b0*/  BSYNC B1 ;  /* 0x0000000000017941 */ /* 0x000fea0003800000 */
.L_x_174:
        /* <DEDUP_REMOVED lines=9> */
.L_x_177:
[----:B------:R-:W-:Y:S05]  /*5550*/  BSYNC B1 ;  /* 0x0000000000017941 */ /* 0x000fea0003800000 */
.L_x_176:
        /* <DEDUP_REMOVED lines=10> */
.L_x_179:
[----:B------:R-:W-:Y:S05]  /*5600*/  BSYNC B1 ;  /* 0x0000000000017941 */ /* 0x000fea0003800000 */
.L_x_178:
        /* <DEDUP_REMOVED lines=10> */
.L_x_181:
[----:B------:R-:W-:Y:S05]  /*56b0*/  BSYNC B1 ;  /* 0x0000000000017941 */ /* 0x000fea0003800000 */
.L_x_180:
        /* <DEDUP_REMOVED lines=9> */
.L_x_183:
[----:B------:R-:W-:Y:S05]  /*5750*/  BSYNC B1 ;  /* 0x0000000000017941 */ /* 0x000fea0003800000 */
.L_x_182:
        /* <DEDUP_REMOVED lines=9> */
.L_x_185:
[----:B------:R-:W-:Y:S05]  /*57f0*/  BSYNC B1 ;  /* 0x0000000000017941 */ /* 0x000fea0003800000 */
.L_x_184:
        /* <DEDUP_REMOVED lines=10> */
.L_x_187:
[----:B------:R-:W-:Y:S05]  /*58a0*/  BSYNC B1 ;  /* 0x0000000000017941 */ /* 0x000fea0003800000 */
.L_x_186:
        /* <DEDUP_REMOVED lines=10> */
.L_x_189:
[----:B------:R-:W-:Y:S05]  /*5950*/  BSYNC B1 ;  /* 0x0000000000017941 */ /* 0x000fea0003800000 */
.L_x_188:
        /* <DEDUP_REMOVED lines=9> */
.L_x_191:
[----:B------:R-:W-:Y:S05]  /*59f0*/  BSYNC B1 ;  /* 0x0000000000017941 */ /* 0x000fea0003800000 */
.L_x_190:
        /* <DEDUP_REMOVED lines=9> */
.L_x_193:
[----:B------:R-:W-:Y:S05]  /*5a90*/  BSYNC B1 ;  /* 0x0000000000017941 */ /* 0x000fea0003800000 */
.L_x_192:
        /* <DEDUP_REMOVED lines=10> */
.L_x_195:
[----:B------:R-:W-:Y:S05]  /*5b40*/  BSYNC B1 ;  /* 0x0000000000017941 */ /* 0x000fea0003800000 */
.L_x_194:
        /* <DEDUP_REMOVED lines=10> */
.L_x_197:
[----:B------:R-:W-:Y:S05]  /*5bf0*/  BSYNC B1 ;  /* 0x0000000000017941 */ /* 0x000fea0003800000 */
.L_x_196:
        /* <DEDUP_REMOVED lines=9> */
.L_x_199:
[----:B------:R-:W-:Y:S05]  /*5c90*/  BSYNC B1 ;  /* 0x0000000000017941 */ /* 0x000fea0003800000 */
.L_x_198:
        /* <DEDUP_REMOVED lines=9> */
.L_x_201:
[----:B------:R-:W-:Y:S05]  /*5d30*/  BSYNC B1 ;  /* 0x0000000000017941 */ /* 0x000fea0003800000 */
.L_x_200:
        /* <DEDUP_REMOVED lines=10> */
.L_x_203:
[----:B------:R-:W-:Y:S05]  /*5de0*/  BSYNC B1 ;  /* 0x0000000000017941 */ /* 0x000fea0003800000 */
.L_x_202:
        /* <DEDUP_REMOVED lines=10> */
.L_x_205:
[----:B------:R-:W-:Y:S05]  /*5e90*/  BSYNC B1 ;  /* 0x0000000000017941 */ /* 0x000fea0003800000 */
.L_x_204:
        /* <DEDUP_REMOVED lines=9> */
.L_x_207:
[----:B------:R-:W-:Y:S05]  /*5f30*/  BSYNC B1 ;  /* 0x0000000000017941 */ /* 0x000fea0003800000 */
.L_x_206:
        /* <DEDUP_REMOVED lines=9> */
.L_x_209:
[----:B------:R-:W-:Y:S05]  /*5fd0*/  BSYNC B1 ;  /* 0x0000000000017941 */ /* 0x000fea0003800000 */
.L_x_208:
        /* <DEDUP_REMOVED lines=10> */
.L_x_211:
[----:B------:R-:W-:Y:S05]  /*6080*/  BSYNC B1 ;  /* 0x0000000000017941 */ /* 0x000fea0003800000 */
.L_x_210:
        /* <DEDUP_REMOVED lines=10> */
.L_x_213:
[----:B------:R-:W-:Y:S05]  /*6130*/  BSYNC B1 ;  /* 0x0000000000017941 */ /* 0x000fea0003800000 */
.L_x_212:
        /* <DEDUP_REMOVED lines=9> */
.L_x_215:
[----:B------:R-:W-:Y:S05]  /*61d0*/  BSYNC B1 ;  /* 0x0000000000017941 */ /* 0x000fea0003800000 */
.L_x_214:
        /* <DEDUP_REMOVED lines=9> */
.L_x_217:
[----:B------:R-:W-:Y:S05]  /*6270*/  BSYNC B1 ;  /* 0x0000000000017941 */ /* 0x000fea0003800000 */
.L_x_216:
        /* <DEDUP_REMOVED lines=10> */
.L_x_219:
[----:B------:R-:W-:Y:S05]  /*6320*/  BSYNC B1 ;  /* 0x0000000000017941 */ /* 0x000fea0003800000 */
.L_x_218:
        /* <DEDUP_REMOVED lines=10> */
.L_x_221:
[----:B------:R-:W-:Y:S05]  /*63d0*/  BSYNC B1 ;  /* 0x0000000000017941 */ /* 0x000fea0003800000 */
.L_x_220:
        /* <DEDUP_REMOVED lines=9> */
.L_x_223:
[----:B------:R-:W-:Y:S05]  /*6470*/  BSYNC B1 ;  /* 0x0000000000017941 */ /* 0x000fea0003800000 */
.L_x_222:
        /* <DEDUP_REMOVED lines=9> */
.L_x_225:
[----:B------:R-:W-:Y:S05]  /*6510*/  BSYNC B1 ;  /* 0x0000000000017941 */ /* 0x000fea0003800000 */
.L_x_224:
        /* <DEDUP_REMOVED lines=10> */
.L_x_227:
[----:B------:R-:W-:Y:S05]  /*65c0*/  BSYNC B1 ;  /* 0x0000000000017941 */ /* 0x000fea0003800000 */
.L_x_226:
        /* <DEDUP_REMOVED lines=10> */
.L_x_229:
[----:B------:R-:W-:Y:S05]  /*6670*/  BSYNC B1 ;  /* 0x0000000000017941 */ /* 0x000fea0003800000 */
.L_x_228:
        /* <DEDUP_REMOVED lines=9> */
.L_x_231:
[----:B------:R-:W-:Y:S05]  /*6710*/  BSYNC B1 ;  /* 0x0000000000017941 */ /* 0x000fea0003800000 */
.L_x_230:
        /* <DEDUP_REMOVED lines=9> */
.L_x_233:
[----:B------:R-:W-:Y:S05]  /*67b0*/  BSYNC B1 ;  /* 0x0000000000017941 */ /* 0x000fea0003800000 */
.L_x_232:
        /* <DEDUP_REMOVED lines=10> */
.L_x_235:
[----:B------:R-:W-:Y:S05]  /*6860*/  BSYNC B1 ;  /* 0x0000000000017941 */ /* 0x000fea0003800000 */
.L_x_234:
        /* <DEDUP_REMOVED lines=10> */
.L_x_237:
[----:B------:R-:W-:Y:S05]  /*6910*/  BSYNC B1 ;  /* 0x0000000000017941 */ /* 0x000fea0003800000 */
.L_x_236:
        /* <DEDUP_REMOVED lines=9> */
.L_x_239:
[----:B------:R-:W-:Y:S05]  /*69b0*/  BSYNC B1 ;  /* 0x0000000000017941 */ /* 0x000fea0003800000 */
.L_x_238:
        /* <DEDUP_REMOVED lines=9> */
.L_x_241:
[----:B------:R-:W-:Y:S05]  /*6a50*/  BSYNC B1 ;  /* 0x0000000000017941 */ /* 0x000fea0003800000 */
.L_x_240:
        /* <DEDUP_REMOVED lines=10> */
.L_x_243:
[----:B------:R-:W-:Y:S05]  /*6b00*/  BSYNC B1 ;  /* 0x0000000000017941 */ /* 0x000fea0003800000 */
.L_x_242:
        /* <DEDUP_REMOVED lines=10> */
.L_x_245:
[----:B------:R-:W-:Y:S05]  /*6bb0*/  BSYNC B1 ;  /* 0x0000000000017941 */ /* 0x000fea0003800000 */
.L_x_244:
        /* <DEDUP_REMOVED lines=9> */
.L_x_247:
[----:B------:R-:W-:Y:S05]  /*6c50*/  BSYNC B1 ;  /* 0x0000000000017941 */ /* 0x000fea0003800000 */
.L_x_246:
        /* <DEDUP_REMOVED lines=9> */
.L_x_249:
[----:B------:R-:W-:Y:S05]  /*6cf0*/  BSYNC B1 ;  /* 0x0000000000017941 */ /* 0x000fea0003800000 */
.L_x_248:
        /* <DEDUP_REMOVED lines=10> */
.L_x_251:
[----:B------:R-:W-:Y:S05]  /*6da0*/  BSYNC B1 ;  /* 0x0000000000017941 */ /* 0x000fea0003800000 */
.L_x_250:
        /* <DEDUP_REMOVED lines=10> */
.L_x_253:
[----:B------:R-:W-:Y:S05]  /*6e50*/  BSYNC B1 ;  /* 0x0000000000017941 */ /* 0x000fea0003800000 */
.L_x_252:
        /* <DEDUP_REMOVED lines=9> */
.L_x_255:
[----:B------:R-:W-:Y:S05]  /*6ef0*/  BSYNC B1 ;  /* 0x0000000000017941 */ /* 0x000fea0003800000 */
.L_x_254:
        /* <DEDUP_REMOVED lines=9> */
.L_x_257:
[----:B------:R-:W-:Y:S05]  /*6f90*/  BSYNC B1 ;  /* 0x0000000000017941 */ /* 0x000fea0003800000 */
.L_x_256:
        /* <DEDUP_REMOVED lines=10> */
.L_x_259:
[----:B------:R-:W-:Y:S05]  /*7040*/  BSYNC B1 ;  /* 0x0000000000017941 */ /* 0x000fea0003800000 */
.L_x_258:
        /* <DEDUP_REMOVED lines=10> */
.L_x_261:
[----:B------:R-:W-:Y:S05]  /*70f0*/  BSYNC B1 ;  /* 0x0000000000017941 */ /* 0x000fea0003800000 */
.L_x_260:
        /* <DEDUP_REMOVED lines=9> */
.L_x_263:
[----:B------:R-:W-:Y:S05]  /*7190*/  BSYNC B1 ;  /* 0x0000000000017941 */ /* 0x000fea0003800000 */
.L_x_262:
        /* <DEDUP_REMOVED lines=9> */
.L_x_265:
[----:B------:R-:W-:Y:S05]  /*7230*/  BSYNC B1 ;  /* 0x0000000000017941 */ /* 0x000fea0003800000 */
.L_x_264:
        /* <DEDUP_REMOVED lines=10> */
.L_x_267:
[----:B------:R-:W-:Y:S05]  /*72e0*/  BSYNC B1 ;  /* 0x0000000000017941 */ /* 0x000fea0003800000 */
.L_x_266:
        /* <DEDUP_REMOVED lines=10> */
.L_x_269:
[----:B------:R-:W-:Y:S05]  /*7390*/  BSYNC B1 ;  /* 0x0000000000017941 */ /* 0x000fea0003800000 */
.L_x_268:
        /* <DEDUP_REMOVED lines=9> */
.L_x_271:
[----:B------:R-:W-:Y:S05]  /*7430*/  BSYNC B1 ;  /* 0x0000000000017941 */ /* 0x000fea0003800000 */
.L_x_270:
        /* <DEDUP_REMOVED lines=9> */
.L_x_273:
[----:B------:R-:W-:Y:S05]  /*74d0*/  BSYNC B1 ;  /* 0x0000000000017941 */ /* 0x000fea0003800000 */
.L_x_272:
        /* <DEDUP_REMOVED lines=10> */
.L_x_275:
[----:B------:R-:W-:Y:S05]  /*7580*/  BSYNC B1 ;  /* 0x0000000000017941 */ /* 0x000fea0003800000 */
.L_x_274:
        /* <DEDUP_REMOVED lines=10> */
.L_x_277:
[----:B------:R-:W-:Y:S05]  /*7630*/  BSYNC B1 ;  /* 0x0000000000017941 */ /* 0x000fea0003800000 */
.L_x_276:
        /* <DEDUP_REMOVED lines=9> */
.L_x_279:
[----:B------:R-:W-:Y:S05]  /*76d0*/  BSYNC B1 ;  /* 0x0000000000017941 */ /* 0x000fea0003800000 */
.L_x_278:
        /* <DEDUP_REMOVED lines=9> */
.L_x_281:
[----:B------:R-:W-:Y:S05]  /*7770*/  BSYNC B1 ;  /* 0x0000000000017941 */ /* 0x000fea0003800000 */
.L_x_280:
        /* <DEDUP_REMOVED lines=10> */
.L_x_283:
[----:B------:R-:W-:Y:S05]  /*7820*/  BSYNC B1 ;  /* 0x0000000000017941 */ /* 0x000fea0003800000 */
.L_x_282:
        /* <DEDUP_REMOVED lines=10> */
.L_x_285:
[----:B------:R-:W-:Y:S05]  /*78d0*/  BSYNC B1 ;  /* 0x0000000000017941 */ /* 0x000fea0003800000 */
.L_x_284:
        /* <DEDUP_REMOVED lines=9> */
.L_x_287:
[----:B------:R-:W-:Y:S05]  /*7970*/  BSYNC B1 ;  /* 0x0000000000017941 */ /* 0x000fea0003800000 */
.L_x_286:
[----:B0----5:R-:W-:Y:S01]  /*7980*/  IMAD.U32 R0, R19, 0x10000, RZ ;  /* 0x0001000013007824 */ /* 0x021fe200078e00ff */
[----:B------:R-:W-:Y:S01]  /*7990*/  ISETP.GT.AND P0, PT, R3, 0x8, P0 ;  /* 0x000000080300780c */ /* 0x000fe20000704270 */
[----:B------:R-:W-:Y:S01]  /*79a0*/  @P1 IMAD.MOV.U32 R4, RZ, RZ, R10 ;  /* 0x000000ffff041224 */ /* 0x000fe200078e000a */
[----:B------:R-:W-:Y:S01]  /*79b0*/  BSSY B1, `(.L_x_288) ;  /* 0x0000009000017945 */ /* 0x000fe20003800000 */
[----:B------:R-:W-:-:S04]  /*79c0*/  FMUL R5, R0, R155 ;  /* 0x0000009b00057220 */ /* 0x000fc80000400000 */
[----:B------:R-:W-:-:S05]  /*79d0*/  FFMA R5, R150, R154, R5 ;  /* 0x0000009a96057223 */ /* 0x000fca0000000005 */
[----:B------:R-:W-:-:S04]  /*79e0*/  F2FP.BF16.F32.PACK_AB R5, RZ, R5 ;  /* 0x00000005ff05723e */ /* 0x000fc800000010ff */
[----:B------:R-:W-:Y:S01]  /*79f0*/  PRMT R2, R5, 0x7610, R2 ;  /* 0x0000761005027816 */ /* 0x000fe20000000002 */
[----:B------:R-:W-:-:S05]  /*7a00*/  @P1 IMAD.MOV.U32 R5, RZ, RZ, R11 ;  /* 0x000000ffff051224 */ /* 0x000fca00078e000b */
[----:B------:R0:W-:Y:S01]  /*7a10*/  @P1 STG.E.U16 desc[UR36][R4.64+0x1f0], R2 ;  /* 0x0001f00204001986 */ /* 0x0001e2000c101524 */
[----:B------:R-:W-:Y:S05]  /*7a20*/  @!P0 BRA `(.L_x_289) ;  /* 0x0000000000048947 */ /* 0x000fea0003800000 */
[----:B------:R0:W5:Y:S02]  /*7a30*/  LDG.E.LTC128B.U16 R19, desc[UR36][R8.64+0x1f2] ;  /* 0x0001f22408137981 */ /* 0x000164000c1e1520 */
.L_x_289:
[----:B------:R-:W-:Y:S05]  /*7a40*/  BSYNC B1 ;  /* 0x0000000000017941 */ /* 0x000fea0003800000 */
.L_x_288:
[----:B------:R-:W-:Y:S05]  /*7a50*/  @!P0 BRA `(.L_x_290) ;  /* 0x0000002400488947 */ /* 0x000fea0003800000 */
[----:B-----5:R-:W-:-:S04]  /*7a60*/  IMAD.U32 R0, R19, 0x10000, RZ ;  /* 0x0001000013007824 */ /* 0x020fc800078e00ff */
[----:B------:R-:W-:-:S04]  /*7a70*/  FMUL R0, R0, R155 ;  /* 0x0000009b00007220 */ /* 0x000fc80000400000 */
[----:B------:R-:W-:-:S05]  /*7a80*/  FFMA R0, R151, R154, R0 ;  /* 0x0000009a97007223 */ /* 0x000fca0000000000 */
[----:B------:R-:W-:-:S05]  /*7a90*/  F2FP.BF16.F32.PACK_AB R0, RZ, R0 ;  /* 0x00000000ff00723e */ /* 0x000fca00000010ff */
[----:B------:R0:W-:Y:S01]  /*7aa0*/  STG.E.U16 desc[UR36][R10.64+0x1f2], R0 ;  /* 0x0001f2000a007986 */ /* 0x0001e2000c101524 */
[----:B------:R-:W-:Y:S05]  /*7ab0*/  BRA `(.L_x_290) ;  /* 0x0000002400307947 */ /* 0x000fea0003800000 */
.L_x_37:
[----:B------:R-:W-:Y:S01]  /*7ac0*/  ISETP.GT.AND P0, PT, R0, 0x1, PT ;  /* 0x000000010000780c */ /* 0x000fe20003f04270 */
[----:B------:R-:W-:Y:S01]  /*7ad0*/  ULDC.64 UR4, c[0x0][0x5c0] ;  /* 0x0001700000047ab9 */ /* 0x000fe20000000a00 */
[-C--:B------:R-:W-:Y:S01]  /*7ae0*/  FMUL R24, R24, R154.reuse ;  /* 0x0000009a18187220 */ /* 0x080fe20000400000 */
[-C--:B------:R-:W-:Y:S01]  /*7af0*/  FMUL R25, R25, R154.reuse ;  /* 0x0000009a19197220 */ /* 0x080fe20000400000 */
[----:B------:R-:W-:Y:S01]  /*7b00*/  ISETP.GT.AND P3, PT, R3, RZ, P0 ;  /* 0x000000ff0300720c */ /* 0x000fe20000764270 */
[-C--:B------:R-:W-:Y:S01]  /*7b10*/  FMUL R26, R26, R154.reuse ;  /* 0x0000009a1a1a7220 */ /* 0x080fe20000400000 */
[----:B------:R-:W-:Y:S01]  /*7b20*/  LEA R4, P4, R6, UR4, 0x1 ;  /* 0x0000000406047c11 */ /* 0x000fe2000f8808ff */
[----:B------:R-:W-:Y:S01]  /*7b30*/  FMUL R27, R27, R154 ;  /* 0x0000009a1b1b7220 */ /* 0x000fe20000400000 */
[----:B------:R-:W-:Y:S01]  /*7b40*/  F2FP.BF16.F32.PACK_AB R24, RZ, R24 ;  /* 0x00000018ff18723e */ /* 0x000fe200000010ff */
[-C--:B------:R-:W-:Y:S01]  /*7b50*/  FMUL R28, R28, R154.reuse ;  /* 0x0000009a1c1c7220 */ /* 0x080fe20000400000 */
[----:B------:R-:W-:Y:S01]  /*7b60*/  LEA.HI.X R5, R6, UR5, R179, 0x1, P4 ;  /* 0x0000000506057c11 */ /* 0x000fe2000a0f0cb3 */
[-C--:B------:R-:W-:Y:S01]  /*7b70*/  FMUL R29, R29, R154.reuse ;  /* 0x0000009a1d1d7220 */ /* 0x080fe20000400000 */
[----:B------:R-:W-:Y:S01]  /*7b80*/  F2FP.BF16.F32.PACK_AB R25, RZ, R25 ;  /* 0x00000019ff19723e */ /* 0x000fe200000010ff */
[-C--:B------:R-:W-:Y:S01]  /*7b90*/  FMUL R30, R30, R154.reuse ;  /* 0x0000009a1e1e7220 */ /* 0x080fe20000400000 */
[----:B------:R-:W-:Y:S01]  /*7ba0*/  SHF.L.U64.HI R11, R10, 0x4, R11 ;  /* 0x000000040a0b7819 */ /* 0x000fe2000001020b */
[----:B------:R-:W-:Y:S01]  /*7bb0*/  @P1 STG.E.U16 desc[UR36][R4.64], R24 ;  /* 0x0000001804001986 */ /* 0x000fe2000c101524 */
[----:B------:R-:W-:Y:S01]  /*7bc0*/  ISETP.GT.AND P1, PT, R0, 0x8, PT ;  /* 0x000000080000780c */ /* 0x000fe20003f24270 */
[----:B------:R-:W-:Y:S01]  /*7bd0*/  FMUL R31, R31, R154 ;  /* 0x0000009a1f1f7220 */ /* 0x000fe20000400000 */
[C---:B------:R-:W-:Y:S01]  /*7be0*/  ISETP.GT.AND P4, PT, R3.reuse, 0x8, P0 ;  /* 0x000000080300780c */ /* 0x040fe20000784270 */
[----:B------:R-:W-:Y:S01]  /*7bf0*/  @P3 STG.E.U16 desc[UR36][R4.64+0x2], R25 ;  /* 0x0000021904003986 */ /* 0x000fe2000c101524 */
[----:B------:R-:W-:Y:S01]  /*7c00*/  LEA R6, P3, R10, R4, 0x4 ;  /* 0x000000040a067211 */ /* 0x000fe200078620ff */
[-C--:B------:R-:W-:Y:S01]  /*7c10*/  FMUL R32, R32, R154.reuse ;  /* 0x0000009a20207220 */ /* 0x080fe20000400000 */
[----:B------:R-:W-:Y:S01]  /*7c20*/  ISETP.GT.AND P2, PT, R3, 0x8, P2 ;  /* 0x000000080300780c */ /* 0x000fe20001744270 */
[-C--:B------:R-:W-:Y:S01]  /*7c30*/  FMUL R33, R33, R154.reuse ;  /* 0x0000009a21217220 */ /* 0x080fe20000400000 */
[----:B------:R-:W-:Y:S01]  /*7c40*/  ISETP.GT.AND P0, PT, R0, 0x9, PT ;  /* 0x000000090000780c */ /* 0x000fe20003f04270 */
[----:B------:R-:W-:Y:S01]  /*7c50*/  IMAD.X R7, R11, 0x1, R5, P3 ;  /* 0x000000010b077824 */ /* 0x000fe200018e0605 */
[C---:B------:R-:W-:Y:S01]  /*7c60*/  ISETP.GT.AND P5, PT, R3.reuse, RZ, P1 ;  /* 0x000000ff0300720c */ /* 0x040fe20000fa4270 */
[-C--:B------:R-:W-:Y:S01]  /*7c70*/  FMUL R34, R34, R154.reuse ;  /* 0x0000009a22227220 */ /* 0x080fe20000400000 */
[----:B------:R-:W-:Y:S01]  /*7c80*/  ISETP.GT.AND P3, PT, R3, RZ, P0 ;  /* 0x000000ff0300720c */ /* 0x000fe20000764270 */
[----:B------:R-:W-:Y:S01]  /*7c90*/  FMUL R35, R35, R154 ;  /* 0x0000009a23237220 */ /* 0x000fe20000400000 */
[----:B------:R-:W-:Y:S01]  /*7ca0*/  F2FP.BF16.F32.PACK_AB R26, RZ, R26 ;  /* 0x0000001aff1a723e */ /* 0x000fe200000010ff */
[-C--:B------:R-:W-:Y:S01]  /*7cb0*/  FMUL R36, R36, R154.reuse ;  /* 0x0000009a24247220 */ /* 0x080fe20000400000 */
[----:B------:R-:W-:Y:S01]  /*7cc0*/  F2FP.BF16.F32.PACK_AB R27, RZ, R27 ;  /* 0x0000001bff1b723e */ /* 0x000fe200000010ff */
[----:B------:R-:W-:Y:S01]  /*7cd0*/  FMUL R37, R37, R154 ;  /* 0x0000009a25257220 */ /* 0x000fe20000400000 */
[----:B------:R-:W-:Y:S01]  /*7ce0*/  F2FP.BF16.F32.PACK_AB R28, RZ, R28 ;  /* 0x0000001cff1c723e */ /* 0x000fe200000010ff */
[----:B------:R-:W-:Y:S01]  /*7cf0*/  @P2 STG.E.U16 desc[UR36][R6.64], R26 ;  /* 0x0000001a06002986 */ /* 0x000fe2000c101524 */
[----:B------:R-:W-:Y:S01]  /*7d00*/  F2FP.BF16.F32.PACK_AB R29, RZ, R29 ;  /* 0x0000001dff1d723e */ /* 0x000fe200000010ff */
[-C--:B------:R-:W-:Y:S01]  /*7d10*/  FMUL R38, R38, R154.reuse ;  /* 0x0000009a26267220 */ /* 0x080fe20000400000 */
[----:B------:R-:W-:Y:S01]  /*7d20*/  ISETP.GT.AND P2, PT, R3, 0x8, P1 ;  /* 0x000000080300780c */ /* 0x000fe20000f44270 */
[----:B------:R-:W-:Y:S01]  /*7d30*/  @P4 STG.E.U16 desc[UR36][R6.64+0x2], R27 ;  /* 0x0000021b06004986 */ /* 0x000fe2000c101524 */
[----:B------:R-:W-:Y:S01]  /*7d40*/  ISETP.GT.AND P1, PT, R0, 0x10, PT ;  /* 0x000000100000780c */ /* 0x000fe20003f24270 */
[----:B------:R-:W-:Y:S01]  /*7d50*/  FMUL R39, R39, R154 ;  /* 0x0000009a27277220 */ /* 0x000fe20000400000 */
[----:B------:R-:W-:Y:S01]  /*7d60*/  F2FP.BF16.F32.PACK_AB R30, RZ, R30 ;  /* 0x0000001eff1e723e */ /* 0x000fe200000010ff */
[----:B------:R-:W-:Y:S01]  /*7d70*/  @P5 STG.E.U16 desc[UR36][R4.64+0x10], R28 ;  /* 0x0000101c04005986 */ /* 0x000fe2000c101524 */
[C---:B------:R-:W-:Y:S01]  /*7d80*/  ISETP.GT.AND P4, PT, R3.reuse, RZ, P1 ;  /* 0x000000ff0300720c */ /* 0x040fe20000f84270 */
[-C--:B------:R-:W-:Y:S01]  /*7d90*/  FMUL R40, R40, R154.reuse ;  /* 0x0000009a28287220 */ /* 0x080fe20000400000 */
[----:B------:R-:W-:Y:S01]  /*7da0*/  F2FP.BF16.F32.PACK_AB R31, RZ, R31 ;  /* 0x0000001fff1f723e */ /* 0x000fe200000010ff */
[----:B------:R-:W-:Y:S01]  /*7db0*/  @P3 STG.E.U16 desc[UR36][R4.64+0x12], R29 ;  /* 0x0000121d04003986 */ /* 0x000fe2000c101524 */
[----:B------:R-:W-:Y:S01]  /*7dc0*/  ISETP.GT.AND P3, PT, R3, 0x8, P0 ;  /* 0x000000080300780c */ /* 0x000fe20000764270 */
[----:B------:R-:W-:Y:S01]  /*7dd0*/  FMUL R41, R41, R154 ;  /* 0x0000009a29297220 */ /* 0x000fe20000400000 */
[----:B------:R-:W-:Y:S01]  /*7de0*/  ISETP.GT.AND P0, PT, R0, 0x11, PT ;  /* 0x000000110000780c */ /* 0x000fe20003f04270 */
[----:B------:R-:W-:Y:S01]  /*7df0*/  @P2 STG.E.U16 desc[UR36][R6.64+0x10], R30 ;  /* 0x0000101e06002986 */ /* 0x000fe2000c101524 */
[----:B------:R-:W-:Y:S01]  /*7e00*/  F2FP.BF16.F32.PACK_AB R32, RZ, R32 ;  /* 0x00000020ff20723e */ /* 0x000fe200000010ff */
[-C--:B------:R-:W-:Y:S01]  /*7e10*/  FMUL R42, R42, R154.reuse ;  /* 0x0000009a2a2a7220 */ /* 0x080fe20000400000 */
[----:B------:R-:W-:Y:S01]  /*7e20*/  ISETP.GT.AND P5, PT, R3, RZ, P0 ;  /* 0x000000ff0300720c */ /* 0x000fe200007a4270 */
[-C--:B------:R-:W-:Y:S01]  /*7e30*/  FMUL R43, R43, R154.reuse ;  /* 0x0000009a2b2b7220 */ /* 0x080fe20000400000 */
[----:B------:R-:W-:Y:S01]  /*7e40*/  ISETP.GT.AND P2, PT, R3, 0x8, P1 ;  /* 0x000000080300780c */ /* 0x000fe20000f44270 */
[-C--:B------:R-:W-:Y:S01]  /*7e50*/  FMUL R44, R44, R154.reuse ;  /* 0x0000009a2c2c7220 */ /* 0x080fe20000400000 */
[----:B------:R-:W-:Y:S01]  /*7e60*/  ISETP.GT.AND P1, PT, R0, 0x18, PT ;  /* 0x000000180000780c */ /* 0x000fe20003f24270 */
[-C--:B------:R-:W-:Y:S01]  /*7e70*/  FMUL R45, R45, R154.reuse ;  /* 0x0000009a2d2d7220 */ /* 0x080fe20000400000 */
[----:B------:R-:W-:Y:S01]  /*7e80*/  F2FP.BF16.F32.PACK_AB R33, RZ, R33 ;  /* 0x00000021ff21723e */ /* 0x000fe200000010ff */
[----:B------:R-:W-:Y:S01]  /*7e90*/  @P3 STG.E.U16 desc[UR36][R6.64+0x12], R31 ;  /* 0x0000121f06003986 */ /* 0x000fe2000c101524 */
[C---:B------:R-:W-:Y:S01]  /*7ea0*/  ISETP.GT.AND P3, PT, R3.reuse, 0x8, P0 ;  /* 0x000000080300780c */ /* 0x040fe20000764270 */
[-C--:B------:R-:W-:Y:S01]  /*7eb0*/  FMUL R46, R46, R154.reuse ;  /* 0x0000009a2e2e7220 */ /* 0x080fe20000400000 */
[----:B------:R-:W-:Y:S01]  /*7ec0*/  ISETP.GT.AND P0, PT, R0, 0x19, PT ;  /* 0x000000190000780c */ /* 0x000fe20003f04270 */
[----:B------:R-:W-:Y:S01]  /*7ed0*/  @P4 STG.E.U16 desc[UR36][R4.64+0x20], R32 ;  /* 0x0000202004004986 */ /* 0x000fe2000c101524 */
[----:B------:R-:W-:Y:S01]  /*7ee0*/  ISETP.GT.AND P4, PT, R3, RZ, P1 ;  /* 0x000000ff0300720c */ /* 0x000fe20000f84270 */
[----:B------:R-:W-:Y:S01]  /*7ef0*/  FMUL R47, R47, R154 ;  /* 0x0000009a2f2f7220 */ /* 0x000fe20000400000 */
[----:B------:R-:W-:Y:S01]  /*7f00*/  F2FP.BF16.F32.PACK_AB R34, RZ, R34 ;  /* 0x00000022ff22723e */ /* 0x000fe200000010ff */
[----:B------:R-:W-:Y:S01]  /*7f10*/  @P5 STG.E.U16 desc[UR36][R4.64+0x22], R33 ;  /* 0x0000222104005986 */ /* 0x000fe2000c101524 */
[----:B------:R-:W-:Y:S01]  /*7f20*/  ISETP.GT.AND P5, PT, R3, RZ, P0 ;  /* 0x000000ff0300720c */ /* 0x000fe200007a4270 */
[----:B------:R-:W-:Y:S01]  /*7f30*/  FMUL R48, R48, R154 ;  /* 0x0000009a30307220 */ /* 0x000fe20000400000 */
[----:B------:R-:W-:Y:S01]  /*7f40*/  F2FP.BF16.F32.PACK_AB R35, RZ, R35 ;  /* 0x00000023ff23723e */ /* 0x000fe200000010ff */
[----:B------:R-:W-:Y:S01]  /*7f50*/  @P2 STG.E.U16 desc[UR36][R6.64+0x20], R34 ;  /* 0x0000202206002986 */ /* 0x000fe2000c101524 */
[----:B------:R-:W-:Y:S01]  /*7f60*/  F2FP.BF16.F32.PACK_AB R36, RZ, R36 ;  /* 0x00000024ff24723e */ /* 0x000fe200000010ff */
[-C--:B------:R-:W-:Y:S01]  /*7f70*/  FMUL R49, R49, R154.reuse ;  /* 0x0000009a31317220 */ /* 0x080fe20000400000 */
[C---:B------:R-:W-:Y:S01]  /*7f80*/  ISETP.GT.AND P2, PT, R3.reuse, 0x8, P1 ;  /* 0x000000080300780c */ /* 0x040fe20000f44270 */
[----:B------:R-:W-:Y:S01]  /*7f90*/  @P3 STG.E.U16 desc[UR36][R6.64+0x22], R35 ;  /* 0x0000222306003986 */ /* 0x000fe2000c101524 */
[----:B------:R-:W-:Y:S01]  /*7fa0*/  ISETP.GT.AND P1, PT, R0, 0x20, PT ;  /* 0x000000200000780c */ /* 0x000fe20003f24270 */
[-C--:B------:R-:W-:Y:S01]  /*7fb0*/  FMUL R50, R50, R154.reuse ;  /* 0x0000009a32327220 */ /* 0x080fe20000400000 */
[----:B------:R-:W-:Y:S01]  /*7fc0*/  F2FP.BF16.F32.PACK_AB R37, RZ, R37 ;  /* 0x00000025ff25723e */ /* 0x000fe200000010ff */
[----:B------:R-:W-:Y:S01]  /*7fd0*/  @P4 STG.E.U16 desc[UR36][R4.64+0x30], R36 ;  /* 0x0000302404004986 */ /* 0x000fe2000c101524 */
[----:B------:R-:W-:Y:S01]  /*7fe0*/  ISETP.GT.AND P3, PT, R3, 0x8, P0 ;  /* 0x000000080300780c */ /* 0x000fe20000764270 */
[-C--:B------:R-:W-:Y:S01]  /*7ff0*/  FMUL R51, R51, R154.reuse ;  /* 0x0000009a33337220 */ /* 0x080fe20000400000 */
[----:B------:R-:W-:Y:S01]  /*8000*/  ISETP.GT.AND P0, PT, R0, 0x21, PT ;  /* 0x000000210000780c */ /* 0x000fe20003f04270 */
[----:B------:R-:W-:Y:S01]  /*8010*/  @P5 STG.E.U16 desc[UR36][R4.64+0x32], R37 ;  /* 0x0000322504005986 */ /* 0x000fe2000c101524 */
[----:B------:R-:W-:Y:S01]  /*8020*/  ISETP.GT.AND P4, PT, R3, RZ, P1 ;  /* 0x000000ff0300720c */ /* 0x000fe20000f84270 */
[----:B------:R-:W-:Y:S01]  /*8030*/  FMUL R52, R52, R154 ;  /* 0x0000009a34347220 */ /* 0x000fe20000400000 */
[----:B------:R-:W-:Y:S01]  /*8040*/  F2FP.BF16.F32.PACK_AB R38, RZ, R38 ;  /* 0x00000026ff26723e */ /* 0x000fe200000010ff */
[-C--:B------:R-:W-:Y:S01]  /*8050*/  FMUL R53, R53, R154.reuse ;  /* 0x0000009a35357220 */ /* 0x080fe20000400000 */
        /* <DEDUP_REMOVED lines=325> */
[----:B------:R-:W-:Y:S01]  /*94b0*/  FMUL R151, R151, R154 ;  /* 0x0000009a97977220 */ /* 0x000fe20000400000 */
[----:B------:R-:W-:Y:S01]  /*94c0*/  ISETP.GT.AND P2, PT, R3, 0x8, P1 ;  /* 0x000000080300780c */ /* 0x000fe20000f44270 */
[----:B------:R-:W-:Y:S01]  /*94d0*/  @P3 STG.E.U16 desc[UR36][R6.64+0x132], R103 ;  /* 0x0001326706003986 */ /* 0x000fe2000c101524 */
[----:B------:R-:W-:-:S02]  /*94e0*/  ISETP.GT.AND P1, PT, R0, 0xa8, PT ;  /* 0x000000a80000780c */ /* 0x000fc40003f24270 */
[----:B------:R-:W-:Y:S01]  /*94f0*/  F2FP.BF16.F32.PACK_AB R105, RZ, R105 ;  /* 0x00000069ff69723e */ /* 0x000fe200000010ff */
[----:B------:R-:W-:Y:S01]  /*9500*/  @P4 STG.E.U16 desc[UR36][R4.64+0x140], R104 ;  /* 0x0001406804004986 */ /* 0x000fe2000c101524 */
[C---:B------:R-:W-:Y:S02]  /*9510*/  ISETP.GT.AND P3, PT, R3.reuse, 0x8, P0 ;  /* 0x000000080300780c */ /* 0x040fe40000764270 */
[----:B------:R-:W-:Y:S01]  /*9520*/  ISETP.GT.AND P0, PT, R0, 0xa9, PT ;  /* 0x000000a90000780c */ /* 0x000fe20003f04270 */
[----:B------:R-:W-:Y:S01]  /*9530*/  @P5 STG.E.U16 desc[UR36][R4.64+0x142], R105 ;  /* 0x0001426904005986 */ /* 0x000fe2000c101524 */
[C---:B------:R-:W-:Y:S02]  /*9540*/  ISETP.GT.AND P4, PT, R3.reuse, RZ, P1 ;  /* 0x000000ff0300720c */ /* 0x040fe40000f84270 */
[----:B------:R-:W-:Y:S02]  /*9550*/  F2FP.BF16.F32.PACK_AB R106, RZ, R106 ;  /* 0x0000006aff6a723e */ /* 0x000fe400000010ff */
[----:B------:R-:W-:-:S02]  /*9560*/  ISETP.GT.AND P5, PT, R3, RZ, P0 ;  /* 0x000000ff0300720c */ /* 0x000fc400007a4270 */
[----:B------:R-:W-:Y:S01]  /*9570*/  F2FP.BF16.F32.PACK_AB R107, RZ, R107 ;  /* 0x0000006bff6b723e */ /* 0x000fe200000010ff */
[----:B------:R-:W-:Y:S01]  /*9580*/  @P2 STG.E.U16 desc[UR36][R6.64+0x140], R106 ;  /* 0x0001406a06002986 */ /* 0x000fe2000c101524 */
[----:B------:R-:W-:Y:S02]  /*9590*/  F2FP.BF16.F32.PACK_AB R108, RZ, R108 ;  /* 0x0000006cff6c723e */ /* 0x000fe400000010ff */
[C---:B------:R-:W-:Y:S01]  /*95a0*/  ISETP.GT.AND P2, PT, R3.reuse, 0x8, P1 ;  /* 0x000000080300780c */ /* 0x040fe20000f44270 */
[----:B------:R-:W-:Y:S01]  /*95b0*/  @P3 STG.E.U16 desc[UR36][R6.64+0x142], R107 ;  /* 0x0001426b06003986 */ /* 0x000fe2000c101524 */
[----:B------:R-:W-:Y:S02]  /*95c0*/  ISETP.GT.AND P1, PT, R0, 0xb0, PT ;  /* 0x000000b00000780c */ /* 0x000fe40003f24270 */
[----:B------:R-:W-:Y:S01]  /*95d0*/  F2FP.BF16.F32.PACK_AB R109, RZ, R109 ;  /* 0x0000006dff6d723e */ /* 0x000fe200000010ff */
[----:B------:R-:W-:Y:S01]  /*95e0*/  @P4 STG.E.U16 desc[UR36][R4.64+0x150], R108 ;  /* 0x0001506c04004986 */ /* 0x000fe2000c101524 */
[----:B------:R-:W-:-:S02]  /*95f0*/  ISETP.GT.AND P3, PT, R3, 0x8, P0 ;  /* 0x000000080300780c */ /* 0x000fc40000764270 */
[----:B------:R-:W-:Y:S01]  /*9600*/  ISETP.GT.AND P0, PT, R0, 0xb1, PT ;  /* 0x000000b10000780c */ /* 0x000fe20003f04270 */
[----:B------:R-:W-:Y:S01]  /*9610*/  @P5 STG.E.U16 desc[UR36][R4.64+0x152], R109 ;  /* 0x0001526d04005986 */ /* 0x000fe2000c101524 */
[C---:B------:R-:W-:Y:S02]  /*9620*/  ISETP.GT.AND P4, PT, R3.reuse, RZ, P1 ;  /* 0x000000ff0300720c */ /* 0x040fe40000f84270 */
[----:B------:R-:W-:Y:S02]  /*9630*/  F2FP.BF16.F32.PACK_AB R110, RZ, R110 ;  /* 0x0000006eff6e723e */ /* 0x000fe400000010ff */
[----:B------:R-:W-:Y:S02]  /*9640*/  ISETP.GT.AND P5, PT, R3, RZ, P0 ;  /* 0x000000ff0300720c */ /* 0x000fe400007a4270 */
[----:B------:R-:W-:Y:S01]  /*9650*/  F2FP.BF16.F32.PACK_AB R111, RZ, R111 ;  /* 0x0000006fff6f723e */ /* 0x000fe200000010ff */
[----:B------:R-:W-:Y:S01]  /*9660*/  @P2 STG.E.U16 desc[UR36][R6.64+0x150], R110 ;  /* 0x0001506e06002986 */ /* 0x000fe2000c101524 */
[----:B------:R-:W-:-:S02]  /*9670*/  F2FP.BF16.F32.PACK_AB R112, RZ, R112 ;  /* 0x00000070ff70723e */ /* 0x000fc400000010ff */
[C---:B------:R-:W-:Y:S01]  /*9680*/  ISETP.GT.AND P2, PT, R3.reuse, 0x8, P1 ;  /* 0x000000080300780c */ /* 0x040fe20000f44270 */
[----:B------:R-:W-:Y:S01]  /*9690*/  @P3 STG.E.U16 desc[UR36][R6.64+0x152], R111 ;  /* 0x0001526f06003986 */ /* 0x000fe2000c101524 */
[C---:B------:R-:W-:Y:S02]  /*96a0*/  ISETP.GT.AND P1, PT, R0.reuse, 0xb8, PT ;  /* 0x000000b80000780c */ /* 0x040fe40003f24270 */
[----:B------:R-:W-:Y:S01]  /*96b0*/  F2FP.BF16.F32.PACK_AB R113, RZ, R113 ;  /* 0x00000071ff71723e */ /* 0x000fe200000010ff */
[----:B------:R-:W-:Y:S01]  /*96c0*/  @P4 STG.E.U16 desc[UR36][R4.64+0x160], R112 ;  /* 0x0001607004004986 */ /* 0x000fe2000c101524 */
[C---:B------:R-:W-:Y:S02]  /*96d0*/  ISETP.GT.AND P3, PT, R3.reuse, 0x8, P0 ;  /* 0x000000080300780c */ /* 0x040fe40000764270 */
[----:B------:R-:W-:Y:S01]  /*96e0*/  ISETP.GT.AND P0, PT, R0, 0xb9, PT ;  /* 0x000000b90000780c */ /* 0x000fe20003f04270 */
[----:B------:R-:W-:Y:S01]  /*96f0*/  @P5 STG.E.U16 desc[UR36][R4.64+0x162], R113 ;  /* 0x0001627104005986 */ /* 0x000fe2000c101524 */
[----:B------:R-:W-:-:S02]  /*9700*/  ISETP.GT.AND P4, PT, R3, RZ, P1 ;  /* 0x000000ff0300720c */ /* 0x000fc40000f84270 */
[----:B------:R-:W-:Y:S02]  /*9710*/  F2FP.BF16.F32.PACK_AB R114, RZ, R114 ;  /* 0x00000072ff72723e */ /* 0x000fe400000010ff */
[C---:B------:R-:W-:Y:S02]  /*9720*/  ISETP.GT.AND P5, PT, R3.reuse, RZ, P0 ;  /* 0x000000ff0300720c */ /* 0x040fe400007a4270 */
[----:B------:R-:W-:Y:S01]  /*9730*/  F2FP.BF16.F32.PACK_AB R115, RZ, R115 ;  /* 0x00000073ff73723e */ /* 0x000fe200000010ff */
[----:B------:R-:W-:Y:S01]  /*9740*/  @P2 STG.E.U16 desc[UR36][R6.64+0x160], R114 ;  /* 0x0001607206002986 */ /* 0x000fe2000c101524 */
[----:B------:R-:W-:Y:S02]  /*9750*/  F2FP.BF16.F32.PACK_AB R116, RZ, R116 ;  /* 0x00000074ff74723e */ /* 0x000fe400000010ff */
        /* <DEDUP_REMOVED lines=65> */
[----:B------:R-:W-:Y:S02]  /*9b70*/  ISETP.GT.AND P5, PT, R3, RZ, P0 ;  /* 0x000000ff0300720c */ /* 0x000fe400007a4270 */
[----:B------:R-:W-:Y:S02]  /*9b80*/  F2FP.BF16.F32.PACK_AB R134, RZ, R134 ;  /* 0x00000086ff86723e */ /* 0x000fe400000010ff */
[----:B------:R-:W-:Y:S02]  /*9b90*/  F2FP.BF16.F32.PACK_AB R135, RZ, R135 ;  /* 0x00000087ff87723e */ /* 0x000fe400000010ff */
[----:B------:R-:W-:Y:S01]  /*9ba0*/  F2FP.BF16.F32.PACK_AB R136, RZ, R136 ;  /* 0x00000088ff88723e */ /* 0x000fe200000010ff */
[----:B------:R-:W-:Y:S01]  /*9bb0*/  @P2 STG.E.U16 desc[UR36][R6.64+0x1b0], R134 ;  /* 0x0001b08606002986 */ /* 0x000fe2000c101524 */
[----:B------:R-:W-:-:S02]  /*9bc0*/  F2FP.BF16.F32.PACK_AB R137, RZ, R137 ;  /* 0x00000089ff89723e */ /* 0x000fc400000010ff */
[C---:B------:R-:W-:Y:S01]  /*9bd0*/  ISETP.GT.AND P1, PT, R3.reuse, 0x8, P1 ;  /* 0x000000080300780c */ /* 0x040fe20000f24270 */
[----:B------:R-:W-:Y:S01]  /*9be0*/  @P3 STG.E.U16 desc[UR36][R6.64+0x1b2], R135 ;  /* 0x0001b28706003986 */ /* 0x000fe2000c101524 */
[C---:B------:R-:W-:Y:S02]  /*9bf0*/  ISETP.GT.AND P2, PT, R3.reuse, 0x8, P0 ;  /* 0x000000080300780c */ /* 0x040fe40000744270 */
[C---:B------:R-:W-:Y:S01]  /*9c00*/  ISETP.GT.AND P0, PT, R0.reuse, 0xe9, PT ;  /* 0x000000e90000780c */ /* 0x040fe20003f04270 */
[----:B------:R-:W-:Y:S01]  /*9c10*/  @P4 STG.E.U16 desc[UR36][R4.64+0x1c0], R136 ;  /* 0x0001c08804004986 */ /* 0x000fe2000c101524 */
[----:B------:R-:W-:Y:S02]  /*9c20*/  ISETP.GT.AND P4, PT, R0, 0xe8, PT ;  /* 0x000000e80000780c */ /* 0x000fe40003f84270 */
[----:B------:R-:W-:Y:S01]  /*9c30*/  F2FP.BF16.F32.PACK_AB R138, RZ, R138 ;  /* 0x0000008aff8a723e */ /* 0x000fe200000010ff */
[----:B------:R-:W-:Y:S01]  /*9c40*/  @P5 STG.E.U16 desc[UR36][R4.64+0x1c2], R137 ;  /* 0x0001c28904005986 */ /* 0x000fe2000c101524 */
[----:B------:R-:W-:-:S02]  /*9c50*/  ISETP.GT.AND P5, PT, R3, RZ, P4 ;  /* 0x000000ff0300720c */ /* 0x000fc400027a4270 */
[----:B------:R-:W-:Y:S01]  /*9c60*/  F2FP.BF16.F32.PACK_AB R139, RZ, R139 ;  /* 0x0000008bff8b723e */ /* 0x000fe200000010ff */
[----:B------:R-:W-:Y:S01]  /*9c70*/  @P1 STG.E.U16 desc[UR36][R6.64+0x1c0], R138 ;  /* 0x0001c08a06001986 */ /* 0x000fe2000c101524 */
[----:B------:R-:W-:Y:S02]  /*9c80*/  F2FP.BF16.F32.PACK_AB R140, RZ, R140 ;  /* 0x0000008cff8c723e */ /* 0x000fe400000010ff */
[C---:B------:R-:W-:Y:S01]  /*9c90*/  ISETP.GT.AND P3, PT, R3.reuse, RZ, P0 ;  /* 0x000000ff0300720c */ /* 0x040fe20000764270 */
[----:B------:R-:W-:Y:S01]  /*9ca0*/  @P2 STG.E.U16 desc[UR36][R6.64+0x1c2], R139 ;  /* 0x0001c28b06002986 */ /* 0x000fe2000c101524 */
[C---:B------:R-:W-:Y:S02]  /*9cb0*/  ISETP.GT.AND P4, PT, R3.reuse, 0x8, P4 ;  /* 0x000000080300780c */ /* 0x040fe40002784270 */
[----:B------:R-:W-:Y:S02]  /*9cc0*/  F2FP.BF16.F32.PACK_AB R141, RZ, R141 ;  /* 0x0000008dff8d723e */ /* 0x000fe400000010ff */
[----:B------:R-:W-:Y:S01]  /*9cd0*/  F2FP.BF16.F32.PACK_AB R142, RZ, R142 ;  /* 0x0000008eff8e723e */ /* 0x000fe200000010ff */
[----:B------:R-:W-:Y:S01]  /*9ce0*/  @P5 STG.E.U16 desc[UR36][R4.64+0x1d0], R140 ;  /* 0x0001d08c04005986 */ /* 0x000fe2000c101524 */
[----:B------:R-:W-:-:S02]  /*9cf0*/  ISETP.GT.AND P5, PT, R3, 0x8, P0 ;  /* 0x000000080300780c */ /* 0x000fc400007a4270 */
[----:B------:R-:W-:Y:S02]  /*9d00*/  F2FP.BF16.F32.PACK_AB R143, RZ, R143 ;  /* 0x0000008fff8f723e */ /* 0x000fe400000010ff */
[C---:B------:R-:W-:Y:S01]  /*9d10*/  ISETP.GT.AND P0, PT, R0.reuse, 0xf1, PT ;  /* 0x000000f10000780c */ /* 0x040fe20003f04270 */
[----:B------:R-:W-:Y:S01]  /*9d20*/  @P3 STG.E.U16 desc[UR36][R4.64+0x1d2], R141 ;  /* 0x0001d28d04003986 */ /* 0x000fe2000c101524 */
[----:B------:R-:W-:Y:S02]  /*9d30*/  ISETP.GT.AND P3, PT, R0, 0xf0, PT ;  /* 0x000000f00000780c */ /* 0x000fe40003f64270 */
[----:B------:R-:W-:Y:S01]  /*9d40*/  F2FP.BF16.F32.PACK_AB R144, RZ, R144 ;  /* 0x00000090ff90723e */ /* 0x000fe200000010ff */
[----:B------:R-:W-:Y:S01]  /*9d50*/  @P4 STG.E.U16 desc[UR36][R6.64+0x1d0], R142 ;  /* 0x0001d08e06004986 */ /* 0x000fe2000c101524 */
[C---:B------:R-:W-:Y:S02]  /*9d60*/  ISETP.GT.AND P4, PT, R3.reuse, RZ, P3 ;  /* 0x000000ff0300720c */ /* 0x040fe40001f84270 */
[C---:B------:R-:W-:Y:S01]  /*9d70*/  ISETP.GT.AND P3, PT, R3.reuse, 0x8, P3 ;  /* 0x000000080300780c */ /* 0x040fe20001f64270 */
[----:B------:R-:W-:Y:S01]  /*9d80*/  @P5 STG.E.U16 desc[UR36][R6.64+0x1d2], R143 ;  /* 0x0001d28f06005986 */ /* 0x000fe2000c101524 */
[----:B------:R-:W-:-:S02]  /*9d90*/  ISETP.GT.AND P5, PT, R3, RZ, P0 ;  /* 0x000000ff0300720c */ /* 0x000fc400007a4270 */
[----:B------:R-:W-:Y:S02]  /*9da0*/  F2FP.BF16.F32.PACK_AB R145, RZ, R145 ;  /* 0x00000091ff91723e */ /* 0x000fe400000010ff */
[C---:B------:R-:W-:Y:S02]  /*9db0*/  ISETP.GT.AND P0, PT, R3.reuse, 0x8, P0 ;  /* 0x000000080300780c */ /* 0x040fe40000704270 */
[C---:B------:R-:W-:Y:S02]  /*9dc0*/  ISETP.GT.AND P1, PT, R0.reuse, 0xf9, PT ;  /* 0x000000f90000780c */ /* 0x040fe40003f24270 */
[----:B------:R-:W-:Y:S01]  /*9dd0*/  ISETP.GT.AND P2, PT, R0, 0xf8, PT ;  /* 0x000000f80000780c */ /* 0x000fe20003f44270 */
[----:B------:R-:W-:Y:S01]  /*9de0*/  @P4 STG.E.U16 desc[UR36][R4.64+0x1e0], R144 ;  /* 0x0001e09004004986 */ /* 0x000fe2000c101524 */
[C---:B------:R-:W-:Y:S01]  /*9df0*/  ISETP.GT.AND P4, PT, R3.reuse, RZ, P1 ;  /* 0x000000ff0300720c */ /* 0x040fe20000f84270 */
[----:B------:R-:W-:Y:S01]  /*9e00*/  @P3 IMAD.MOV.U32 R2, RZ, RZ, R6 ;  /* 0x000000ffff023224 */ /* 0x000fe200078e0006 */
[C---:B------:R-:W-:Y:S01]  /*9e10*/  ISETP.GT.AND P1, PT, R3.reuse, 0x8, P1 ;  /* 0x000000080300780c */ /* 0x040fe20000f24270 */
[----:B------:R-:W-:Y:S01]  /*9e20*/  @P5 STG.E.U16 desc[UR36][R4.64+0x1e2], R145 ;  /* 0x0001e29104005986 */ /* 0x000fe2000c101524 */
[----:B------:R-:W-:-:S02]  /*9e30*/  ISETP.GT.AND P5, PT, R3, RZ, P2 ;  /* 0x000000ff0300720c */ /* 0x000fc400017a4270 */
[----:B------:R-:W-:Y:S01]  /*9e40*/  ISETP.GT.AND P2, PT, R3, 0x8, P2 ;  /* 0x000000080300780c */ /* 0x000fe20001744270 */
[----:B------:R-:W-:Y:S01]  /*9e50*/  @P3 IMAD.MOV.U32 R3, RZ, RZ, R7 ;  /* 0x000000ffff033224 */ /* 0x000fe200078e0007 */
[----:B------:R-:W-:Y:S02]  /*9e60*/  F2FP.BF16.F32.PACK_AB R146, RZ, R146 ;  /* 0x00000092ff92723e */ /* 0x000fe400000010ff */
[----:B------:R-:W-:Y:S02]  /*9e70*/  F2FP.BF16.F32.PACK_AB R147, RZ, R147 ;  /* 0x00000093ff93723e */ /* 0x000fe400000010ff */
[----:B------:R-:W-:Y:S01]  /*9e80*/  F2FP.BF16.F32.PACK_AB R148, RZ, R148 ;  /* 0x00000094ff94723e */ /* 0x000fe200000010ff */
[----:B------:R0:W-:Y:S01]  /*9e90*/  @P3 STG.E.U16 desc[UR36][R2.64+0x1e0], R146 ;  /* 0x0001e09202003986 */ /* 0x0001e2000c101524 */
[----:B------:R-:W-:Y:S02]  /*9ea0*/  F2FP.BF16.F32.PACK_AB R149, RZ, R149 ;  /* 0x00000095ff95723e */ /* 0x000fe400000010ff */
[----:B------:R-:W-:-:S02]  /*9eb0*/  F2FP.BF16.F32.PACK_AB R150, RZ, R150 ;  /* 0x00000096ff96723e */ /* 0x000fc400000010ff */
[----:B------:R-:W-:Y:S01]  /*9ec0*/  F2FP.BF16.F32.PACK_AB R151, RZ, R151 ;  /* 0x00000097ff97723e */ /* 0x000fe200000010ff */
[----:B0-----:R-:W-:Y:S02]  /*9ed0*/  @P0 IMAD.MOV.U32 R2, RZ, RZ, R6 ;  /* 0x000000ffff020224 */ /* 0x001fe400078e0006 */
[----:B------:R-:W-:-:S05]  /*9ee0*/  @P0 IMAD.MOV.U32 R3, RZ, RZ, R7 ;  /* 0x000000ffff030224 */ /* 0x000fca00078e0007 */
[----:B------:R0:W-:Y:S02]  /*9ef0*/  @P0 STG.E.U16 desc[UR36][R2.64+0x1e2], R147 ;  /* 0x0001e29302000986 */ /* 0x0001e4000c101524 */
[----:B0-----:R-:W-:Y:S02]  /*9f00*/  @P5 IMAD.MOV.U32 R2, RZ, RZ, R4 ;  /* 0x000000ffff025224 */ /* 0x001fe400078e0004 */
[----:B------:R-:W-:-:S05]  /*9f10*/  @P5 IMAD.MOV.U32 R3, RZ, RZ, R5 ;  /* 0x000000ffff035224 */ /* 0x000fca00078e0005 */
[----:B------:R0:W-:Y:S04]  /*9f20*/  @P5 STG.E.U16 desc[UR36][R2.64+0x1f0], R148 ;  /* 0x0001f09402005986 */ /* 0x0001e8000c101524 */
[----:B------:R1:W-:Y:S01]  /*9f30*/  @P4 STG.E.U16 desc[UR36][R4.64+0x1f2], R149 ;  /* 0x0001f29504004986 */ /* 0x0003e2000c101524 */
[----:B0-----:R-:W-:Y:S02]  /*9f40*/  @P2 IMAD.MOV.U32 R2, RZ, RZ, R6 ;  /* 0x000000ffff022224 */ /* 0x001fe400078e0006 */
[----:B------:R-:W-:-:S05]  /*9f50*/  @P2 IMAD.MOV.U32 R3, RZ, RZ, R7 ;  /* 0x000000ffff032224 */ /* 0x000fca00078e0007 */
[----:B------:R1:W-:Y:S04]  /*9f60*/  @P2 STG.E.U16 desc[UR36][R2.64+0x1f0], R150 ;  /* 0x0001f09602002986 */ /* 0x0003e8000c101524 */
[----:B------:R1:W-:Y:S02]  /*9f70*/  @P1 STG.E.U16 desc[UR36][R6.64+0x1f2], R151 ;  /* 0x0001f29706001986 */ /* 0x0003e4000c101524 */
.L_x_290:
[----:B------:R-:W-:Y:S05]  /*9f80*/  BSYNC B0 ;  /* 0x0000000000007941 */ /* 0x000fea0003800000 */
.L_x_36:
[----:B01----:R-:W2:Y:S01]  /*9f90*/  LDL.64 R2, [R1] ;  /* 0x0000000001027983 */ /* 0x003ea20000100a00 */
[----:B------:R-:W-:Y:S01]  /*9fa0*/  ULDC.64 UR4, c[0x0][0x650] ;  /* 0x0001940000047ab9 */ /* 0x000fe20000000a00 */
[----:B------:R0:W-:Y:S01]  /*9fb0*/  SYNCS.ARRIVE.TRANS64.A1T0 RZ, [R162+UR45], RZ ;  /* 0x000000ffa2ff79a7 */ /* 0x0001e2000810002d */
[----:B------:R-:W-:Y:S01]  /*9fc0*/  PRMT R0, RZ, 0x7610, R0 ;  /* 0x00007610ff007816 */ /* 0x000fe20000000000 */
[----:B-----5:R-:W-:Y:S02]  /*9fd0*/  IMAD.MOV.U32 R19, RZ, RZ, -0x1 ;  /* 0xffffffffff137424 */ /* 0x020fe400078e00ff */
[----:B------:R-:W-:Y:S01]  /*9fe0*/  IMAD.MOV.U32 R22, RZ, RZ, -0x1 ;  /* 0xffffffffff167424 */ /* 0x000fe200078e00ff */
[----:B--2---:R-:W-:-:S04]  /*9ff0*/  LEA R18, P0, R2, R18, 0x1 ;  /* 0x0000001202127211 */ /* 0x004fc800078008ff */
[----:B------:R-:W-:Y:S01]  /*a000*/  LEA.HI.X R17, R2, R17, R23, 0x1, P0 ;  /* 0x0000001102117211 */ /* 0x000fe200000f0c17 */
[----:B------:R-:W-:Y:S01]  /*a010*/  IMAD.MOV.U32 R2, RZ, RZ, -0x1 ;  /* 0xffffffffff027424 */ /* 0x000fe200078e00ff */
[----:B------:R-:W-:-:S04]  /*a020*/  ISETP.GE.U32.AND P0, PT, R18, UR4, PT ;  /* 0x0000000412007c0c */ /* 0x000fc8000bf06070 */
[----:B------:R-:W-:-:S13]  /*a030*/  ISETP.GE.U32.AND.EX P0, PT, R17, UR5, PT, P0 ;  /* 0x0000000511007c0c */ /* 0x000fda000bf06100 */
[----:B0-----:R-:W-:Y:S05]  /*a040*/  @P0 BRA `(.L_x_291) ;  /* 0x0000000400700947 */ /* 0x001fea0003800000 */
[----:B------:R-:W0:Y:S01]  /*a050*/  S2R R10, SR_CTAID.X ;  /* 0x00000000000a7919 */ /* 0x000e220000002500 */
[----:B------:R-:W1:Y:S01]  /*a060*/  LDC.64 R8, c[0x0][0x628] ;  /* 0x00018a00ff087b82 */ /* 0x000e620000000a00 */
[----:B------:R-:W-:Y:S01]  /*a070*/  ULDC UR4, c[0x0][0x150] ;  /* 0x0000540000047ab9 */ /* 0x000fe20000000800 */
[----:B---34-:R-:W-:Y:S01]  /*a080*/  IMAD.MOV.U32 R6, RZ, RZ, R18 ;  /* 0x000000ffff067224 */ /* 0x018fe200078e0012 */
[----:B------:R-:W2:Y:S01]  /*a090*/  S2R R20, SR_CTAID.Y ;  /* 0x0000000000147919 */ /* 0x000ea20000002600 */
[----:B------:R-:W-:-:S04]  /*a0a0*/  IMAD.MOV.U32 R7, RZ, RZ, R17 ;  /* 0x000000ffff077224 */ /* 0x000fc800078e0011 */
[----:B------:R-:W3:Y:S08]  /*a0b0*/  LDC R15, c[0x0][0x144] ;  /* 0x00005100ff0f7b82 */ /* 0x000ef00000000800 */
[----:B------:R-:W4:Y:S08]  /*a0c0*/  LDC R0, c[0x0][0x630] ;  /* 0x00018c00ff007b82 */ /* 0x000f300000000800 */
[----:B------:R-:W2:Y:S01]  /*a0d0*/  LDC.64 R12, c[0x0][0x620] ;  /* 0x00018800ff0c7b82 */ /* 0x000ea20000000a00 */
[----:B-1----:R-:W-:-:S04]  /*a0e0*/  ISETP.NE.U32.AND P0, PT, R8, RZ, PT ;  /* 0x000000ff0800720c */ /* 0x002fc80003f05070 */
[----:B------:R-:W-:Y:S02]  /*a0f0*/  ISETP.NE.AND.EX P0, PT, R9, RZ, PT, P0 ;  /* 0x000000ff0900720c */ /* 0x000fe40003f05300 */
[----:B0-----:R-:W-:-:S05]  /*a100*/  I2FP.F32.U32 R2, R10 ;  /* 0x0000000a00027245 */ /* 0x001fca0000201000 */
[----:B------:R-:W-:-:S04]  /*a110*/  FMUL R2, R2, UR4 ;  /* 0x0000000402027c20 */ /* 0x000fc80008400000 */
[----:B------:R0:W1:Y:S02]  /*a120*/  F2I.U32.TRUNC.NTZ R14, R2 ;  /* 0x00000002000e7305 */ /* 0x000064000020f000 */
[----:B---34-:R-:W-:Y:S05]  /*a130*/  @!P0 BRA `(.L_x_292) ;  /* 0x0000000000288947 */ /* 0x018fea0003800000 */
[----:B------:R-:W3:Y:S02]  /*a140*/  LDC R3, c[0x0][0x634] ;  /* 0x00018d00ff037b82 */ /* 0x000ee40000000800 */
[----:B---3--:R-:W-:-:S05]  /*a150*/  IADD3 R7, P0, R18, R3, RZ ;  /* 0x0000000312077210 */ /* 0x008fca0007f1e0ff */
[----:B------:R-:W-:-:S04]  /*a160*/  IMAD.X R11, RZ, RZ, R17, P0 ;  /* 0x000000ffff0b7224 */ /* 0x000fc800000e0611 */
[----:B0-----:R-:W-:-:S04]  /*a170*/  IMAD.WIDE.U32 R2, R11, R8, RZ ;  /* 0x000000080b027225 */ /* 0x001fc800078e00ff */
[----:B------:R-:W-:-:S04]  /*a180*/  IMAD.WIDE.U32 R4, P0, R7, R9, R2 ;  /* 0x0000000907047225 */ /* 0x000fc80007800002 */
[----:B------:R-:W-:-:S04]  /*a190*/  IMAD.WIDE.U32 R2, R7, R8, RZ ;  /* 0x0000000807027225 */ /* 0x000fc800078e00ff */
[----:B------:R-:W-:Y:S01]  /*a1a0*/  IMAD.X R7, RZ, RZ, RZ, P0 ;  /* 0x000000ffff077224 */ /* 0x000fe200000e06ff */
[----:B------:R-:W-:Y:S01]  /*a1b0*/  IADD3 RZ, P0, R3, R4, RZ ;  /* 0x0000000403ff7210 */ /* 0x000fe20007f1e0ff */
[----:B------:R-:W-:-:S04]  /*a1c0*/  IMAD.MOV.U32 R6, RZ, RZ, R5 ;  /* 0x000000ffff067224 */ /* 0x000fc800078e0005 */
[----:B------:R-:W-:-:S08]  /*a1d0*/  IMAD.WIDE.U32.X R6, R11, R9, R6, P0 ;  /* 0x000000090b067225 */ /* 0x000fd000000e0406 */
.L_x_292:
[----:B------:R-:W3:Y:S01]  /*a1e0*/  LDC.64 R26, c[0x0][0x640] ;  /* 0x00019000ff1a7b82 */ /* 0x000ee20000000a00 */
[-C--:B------:R-:W-:Y:S01]  /*a1f0*/  SHF.R.U64 R11, R6, R0.reuse, R7 ;  /* 0x00000000060b7219 */ /* 0x080fe20000001207 */
[----:B------:R-:W-:Y:S01]  /*a200*/  IMAD.MOV.U32 R19, RZ, RZ, R17 ;  /* 0x000000ffff137224 */ /* 0x000fe200078e0011 */
[----:B------:R-:W-:Y:S01]  /*a210*/  SHF.R.U32.HI R0, RZ, R0, R7 ;  /* 0x00000000ff007219 */ /* 0x000fe20000011607 */
[----:B-1----:R-:W-:Y:S01]  /*a220*/  IMAD.MOV R14, RZ, RZ, -R14 ;  /* 0x000000ffff0e7224 */ /* 0x002fe200078e0a0e */
[----:B------:R-:W-:Y:S01]  /*a230*/  IADD3 R5, P0, RZ, -R11, RZ ;  /* 0x8000000bff057210 */ /* 0x000fe20007f1e0ff */
[----:B------:R-:W-:Y:S01]  /*a240*/  ULDC UR4, c[0x0][0x154] ;  /* 0x0000550000047ab9 */ /* 0x000fe20000000800 */
[----:B------:R-:W-:Y:S01]  /*a250*/  IMAD.MOV.U32 R7, RZ, RZ, 0x1 ;  /* 0x00000001ff077424 */ /* 0x000fe200078e00ff */
[----:B------:R-:W1:Y:S01]  /*a260*/  LDC R4, c[0x0][0x618] ;  /* 0x00018600ff047b82 */ /* 0x000e620000000800 */
[----:B------:R-:W-:Y:S02]  /*a270*/  IMAD R22, R15, R14, R10 ;  /* 0x0000000e0f167224 */ /* 0x000fe400078e020a */
[----:B------:R-:W-:-:S04]  /*a280*/  IMAD.X R3, RZ, RZ, ~R0, P0 ;  /* 0x000000ffff037224 */ /* 0x000fc800000e0e00 */
[-C--:B--2---:R-:W-:Y:S01]  /*a290*/  IMAD R0, R3, R12.reuse, RZ ;  /* 0x0000000c03007224 */ /* 0x084fe200078e02ff */
[----:B------:R-:W2:Y:S01]  /*a2a0*/  LDC R6, c[0x0][0x608] ;  /* 0x00018200ff067b82 */ /* 0x000ea20000000800 */
[----:B0-----:R-:W-:-:S04]  /*a2b0*/  IMAD.WIDE.U32 R2, R5, R12, R18 ;  /* 0x0000000c05027225 */ /* 0x001fc800078e0012 */
[----:B------:R-:W-:Y:S01]  /*a2c0*/  IMAD R5, R5, R13, R0 ;  /* 0x0000000d05057224 */ /* 0x000fe200078e0200 */
[----:B------:R-:W-:Y:S02]  /*a2d0*/  I2FP.F32.U32 R0, R20 ;  /* 0x0000001400007245 */ /* 0x000fe40000201000 */
[----:B------:R-:W0:Y:S01]  /*a2e0*/  LDC R24, c[0x0][0x658] ;  /* 0x00019600ff187b82 */ /* 0x000e220000000800 */
[----:B------:R-:W-:Y:S01]  /*a2f0*/  IMAD.IADD R3, R3, 0x1, R5 ;  /* 0x0000000103037824 */ /* 0x000fe200078e0205 */
[----:B---3--:R-:W-:Y:S01]  /*a300*/  ISETP.NE.U32.AND P0, PT, R26, RZ, PT ;  /* 0x000000ff1a00720c */ /* 0x008fe20003f05070 */
[----:B------:R-:W-:Y:S01]  /*a310*/  FMUL R0, R0, UR4 ;  /* 0x0000000400007c20 */ /* 0x000fe20008400000 */
[----:B------:R-:W-:Y:S02]  /*a320*/  IMAD.MOV.U32 R5, RZ, RZ, -0x1 ;  /* 0xffffffffff057424 */ /* 0x000fe400078e00ff */
[----:B------:R-:W-:Y:S01]  /*a330*/  ISETP.NE.AND.EX P0, PT, R27, RZ, PT, P0 ;  /* 0x000000ff1b00720c */ /* 0x000fe20003f05300 */
[----:B------:R3:W4:Y:S01]  /*a340*/  F2I.U32.TRUNC.NTZ R12, R0 ;  /* 0x00000000000c7305 */ /* 0x000722000020f000 */
[----:B------:R-:W3:Y:S01]  /*a350*/  LDC R15, c[0x0][0x148] ;  /* 0x00005200ff0f7b82 */ /* 0x000ee20000000800 */
[----:B-1----:R-:W-:-:S02]  /*a360*/  SHF.R.U64 R10, R2, R4, R3 ;  /* 0x00000004020a7219 */ /* 0x002fc40000001203 */
[----:B------:R-:W-:-:S05]  /*a370*/  SHF.R.U32.HI R3, RZ, R4, R3 ;  /* 0x00000004ff037219 */ /* 0x000fca0000011603 */
[----:B------:R-:W1:Y:S01]  /*a380*/  LDC R14, c[0x0][0x600] ;  /* 0x00018000ff0e7b82 */ /* 0x000e620000000800 */
[-CC-:B--2---:R-:W-:Y:S02]  /*a390*/  SHF.R.U64 R8, R10, R6.reuse, R3.reuse ;  /* 0x000000060a087219 */ /* 0x184fe40000001203 */
[----:B------:R-:W-:-:S05]  /*a3a0*/  SHF.R.U32.HI R3, RZ, R6, R3 ;  /* 0x00000006ff037219 */ /* 0x000fca0000011603 */
[----:B------:R-:W2:Y:S01]  /*a3b0*/  LDC R21, c[0x0][0x648] ;  /* 0x00019200ff157b82 */ /* 0x000ea20000000800 */
[-CC-:B0-----:R-:W-:Y:S02]  /*a3c0*/  SHF.R.U64 R13, R8, R24.reuse, R3.reuse ;  /* 0x00000018080d7219 */ /* 0x181fe40000001203 */
[-C--:B------:R-:W-:Y:S02]  /*a3d0*/  SHF.L.U32 R5, R5, R24.reuse, RZ ;  /* 0x0000001805057219 */ /* 0x080fe400000006ff */
[-C--:B------:R-:W-:Y:S01]  /*a3e0*/  SHF.R.U32.HI R3, RZ, R24.reuse, R3 ;  /* 0x00000018ff037219 */ /* 0x080fe20000011603 */
[----:B------:R-:W-:Y:S01]  /*a3f0*/  IMAD.MOV.U32 R2, RZ, RZ, R13 ;  /* 0x000000ffff027224 */ /* 0x000fe200078e000d */
[----:B------:R-:W-:Y:S01]  /*a400*/  SHF.L.U32 R24, R7, R24, RZ ;  /* 0x0000001807187219 */ /* 0x000fe200000006ff */
[----:B------:R-:W0:Y:S01]  /*a410*/  LDC R25, c[0x0][0x638] ;  /* 0x00018e00ff197b82 */ /* 0x000e220000000800 */
[----:B------:R-:W-:-:S07]  /*a420*/  LOP3.LUT R19, RZ, R5, RZ, 0x33, !PT ;  /* 0x00000005ff137212 */ /* 0x000fce00078e33ff */
[----:B------:R-:W0:Y:S01]  /*a430*/  LDC R28, c[0x0][0x610] ;  /* 0x00018400ff1c7b82 */ /* 0x000e220000000800 */
[----:B----4-:R-:W-:Y:S05]  /*a440*/  @!P0 BRA `(.L_x_293) ;  /* 0x0000000000288947 */ /* 0x010fea0003800000 */
[----:B---3--:R-:W3:Y:S02]  /*a450*/  LDC R0, c[0x0][0x64c] ;  /* 0x00019300ff007b82 */ /* 0x008ee40000000800 */
[----:B---3--:R-:W-:-:S05]  /*a460*/  IADD3 R7, P0, R13, R0, RZ ;  /* 0x000000000d077210 */ /* 0x008fca0007f1e0ff */
        /* <DEDUP_REMOVED lines=8> */
.L_x_293:
[----:B------:R-:W4:Y:S01]  /*a4f0*/  LDC R4, c[0x0][0x65c] ;  /* 0x00019700ff047b82 */ /* 0x000f220000000800 */
[----:B--23--:R-:W-:Y:S01]  /*a500*/  SHF.R.U64 R0, R2, R21, R3 ;  /* 0x0000001502007219 */ /* 0x00cfe20000001203 */
[----:B-1----:R-:W-:Y:S01]  /*a510*/  VIADD R3, R14, 0xffffffff ;  /* 0xffffffff0e037836 */ /* 0x002fe20000000000 */
[----:B------:R-:W-:Y:S01]  /*a520*/  LOP3.LUT R19, R8, R19, RZ, 0xc0, !PT ;  /* 0x0000001308137212 */ /* 0x000fe200078ec0ff */
[----:B------:R-:W-:Y:S02]  /*a530*/  IMAD.MOV R12, RZ, RZ, -R12 ;  /* 0x000000ffff0c7224 */ /* 0x000fe400078e0a0c */
[----:B------:R-:W-:Y:S01]  /*a540*/  IMAD.MOV R2, RZ, RZ, -R0 ;  /* 0x000000ffff027224 */ /* 0x000fe200078e0a00 */
[----:B------:R-:W-:Y:S01]  /*a550*/  LOP3.LUT R3, R10, R3, RZ, 0xc0, !PT ;  /* 0x000000030a037212 */ /* 0x000fe200078ec0ff */
[----:B------:R-:W-:Y:S02]  /*a560*/  IMAD R19, R24, R0, R19 ;  /* 0x0000000018137224 */ /* 0x000fe400078e0213 */
[----:B0-----:R-:W-:-:S04]  /*a570*/  IMAD R0, R2, R25, R13 ;  /* 0x0000001902007224 */ /* 0x001fc800078e020d */
[----:B------:R-:W-:Y:S01]  /*a580*/  IMAD R2, R0, R14, R3 ;  /* 0x0000000e00027224 */ /* 0x000fe200078e0203 */
[----:B----4-:R-:W-:Y:S01]  /*a590*/  ISETP.NE.AND P0, PT, R4, 0x1, PT ;  /* 0x000000010400780c */ /* 0x010fe20003f05270 */
[----:B------:R-:W-:-:S05]  /*a5a0*/  IMAD.MOV.U32 R4, RZ, RZ, 0x1 ;  /* 0x00000001ff047424 */ /* 0x000fca00078e00ff */
[----:B------:R-:W-:-:S07]  /*a5b0*/  PRMT R0, R4, 0x7610, R0 ;  /* 0x0000761004007816 */ /* 0x000fce0000000000 */
[----:B------:R-:W-:-:S04]  /*a5c0*/  @P0 IMAD R22, R15, R12, R20 ;  /* 0x0000000c0f160224 */ /* 0x000fc800078e0214 */
[----:B------:R-:W-:-:S05]  /*a5d0*/  IMAD R19, R19, R28, R22 ;  /* 0x0000001c13137224 */ /* 0x000fca00078e0216 */
[----:B------:R-:W-:Y:S02]  /*a5e0*/  SEL R22, R2, R19, !P0 ;  /* 0x0000001302167207 */ /* 0x000fe40004000000 */
[----:B------:R-:W-:Y:S01]  /*a5f0*/  SEL R19, R19, R2, !P0 ;  /* 0x0000000213137207 */ /* 0x000fe20004000000 */
[----:B------:R-:W-:-:S07]  /*a600*/  IMAD.MOV.U32 R2, RZ, RZ, R11 ;  /* 0x000000ffff027224 */ /* 0x000fce00078e000b */
.L_x_291:
[----:B------:R-:W-:Y:S02]  /*a610*/  LOP3.LUT P0, RZ, R0, 0xff, RZ, 0xc0, !PT ;  /* 0x000000ff00ff7812 */ /* 0x000fe4000780c0ff */
[----:B------:R-:W-:-:S11]  /*a620*/  LOP3.LUT R175, R175, 0x1, RZ, 0x3c, !PT ;  /* 0x00000001afaf7812 */ /* 0x000fd600078e3cff */
[----:B------:R-:W-:Y:S05]  /*a630*/  @P0 BRA `(.L_x_294) ;  /* 0xffffff7000240947 */ /* 0x000fea000383ffff */
[----:B------:R-:W-:Y:S05]  /*a640*/  EXIT ;  /* 0x000000000000794d */ /* 0x000fea0003800000 */
.L_x_17:
[----:B------:R-:W-:-:S08]  /*a650*/  ISETP.NE.AND P0, PT, R5, RZ, PT ;  /* 0x000000ff0500720c */ /* 0x000fd00003f05270 */
[----:B0-----:R-:W0:-:S00]  /*a660*/  USETMAXREG.DEALLOC.CTAPOOL 0x28 ;  /* 0x00000028000079c8 */ /* 0x001e0000080e0500 */
[----:B------:R-:W-:Y:S05]  /*a670*/  @P0 EXIT ;  /* 0x000000000000094d */ /* 0x000fea0003800000 */
[----:B0-----:R-:W-:Y:S01]  /*a680*/  LOP3.LUT P0, RZ, R8, 0xff, RZ, 0xc0, !PT ;  /* 0x000000ff08ff7812 */ /* 0x001fe2000780c0ff */
[----:B------:R-:W-:Y:S02]  /*a690*/  IMAD.MOV.U32 R0, RZ, RZ, 0x1 ;  /* 0x00000001ff007424 */ /* 0x000fe400078e00ff */
[----:B------:R-:W-:-:S10]  /*a6a0*/  IMAD.MOV.U32 R7, RZ, RZ, RZ ;  /* 0x000000ffff077224 */ /* 0x000fd400078e00ff */
[----:B------:R-:W-:Y:S05]  /*a6b0*/  @!P0 BRA `(.L_x_295) ;  /* 0x0000000c008c8947 */ /* 0x000fea0003800000 */
[----:B------:R-:W0:Y:S01]  /*a6c0*/  S2UR UR9, SR_CgaCtaId ;  /* 0x00000000000979c3 */ /* 0x000e220000008800 */
[----:B------:R-:W-:Y:S01]  /*a6d0*/  ULDC UR5, c[0x0][0x658] ;  /* 0x0001960000057ab9 */ /* 0x000fe20000000800 */
[----:B------:R-:W-:Y:S01]  /*a6e0*/  UMOV UR10, 0xffffffff ;  /* 0xffffffff000a7882 */ /* 0x000fe20000000000 */
[----:B------:R-:W-:Y:S01]  /*a6f0*/  UMOV UR14, 0x1 ;  /* 0x00000001000e7882 */ /* 0x000fe20000000000 */
[----:B------:R-:W-:Y:S01]  /*a700*/  USHF.L.U32 UR10, UR10, UR5, URZ ;  /* 0x000000050a0a7299 */ /* 0x000fe2000800063f */
[----:B------:R-:W-:Y:S01]  /*a710*/  LOP3.LUT P0, RZ, R4, 0x1f, RZ, 0xc0, !PT ;  /* 0x0000001f04ff7812 */ /* 0x000fe2000780c0ff */
[----:B------:R-:W-:Y:S01]  /*a720*/  BSSY B0, `(.L_x_295) ;  /* 0x00000dc000007945 */ /* 0x000fe20003800000 */
[C---:B------:R-:W-:Y:S01]  /*a730*/  ISETP.NE.AND P2, PT, R3.reuse, RZ, PT ;  /* 0x000000ff0300720c */ /* 0x040fe20003f45270 */
[----:B------:R-:W-:Y:S01]  /*a740*/  ULOP3.LUT UR13, URZ, UR10, URZ, 0x33, !UPT ;  /* 0x0000000a3f0d7292 */ /* 0x000fe2000f8e333f */
[----:B------:R-:W-:Y:S01]  /*a750*/  ISETP.NE.OR P0, PT, R3, RZ, !P0 ;  /* 0x000000ff0300720c */ /* 0x000fe20004705670 */
[----:B------:R-:W-:Y:S01]  /*a760*/  IMAD.MOV.U32 R8, RZ, RZ, 0x1 ;  /* 0x00000001ff087424 */ /* 0x000fe200078e00ff */
[----:B------:R-:W-:Y:S01]  /*a770*/  LOP3.LUT R6, R16, 0x2, RZ, 0xfc, !PT ;  /* 0x0000000210067812 */ /* 0x000fe200078efcff */
[----:B------:R-:W-:Y:S01]  /*a780*/  IMAD.MOV.U32 R0, RZ, RZ, 0x1 ;  /* 0x00000001ff007424 */ /* 0x000fe200078e00ff */
[----:B------:R-:W-:Y:S01]  /*a790*/  ULDC UR4, c[0x0][0x600] ;  /* 0x0001800000047ab9 */ /* 0x000fe20000000800 */
[----:B------:R-:W-:Y:S01]  /*a7a0*/  IMAD.MOV.U32 R7, RZ, RZ, RZ ;  /* 0x000000ffff077224 */ /* 0x000fe200078e00ff */
[----:B------:R-:W-:Y:S01]  /*a7b0*/  UMOV UR19, 0x11 ;  /* 0x0000001100137882 */ /* 0x000fe20000000000 */
[----:B------:R-:W-:-:S02]  /*a7c0*/  UIADD3 UR24, UR40, 0x1, URZ ;  /* 0x0000000128187890 */ /* 0x000fc4000fffe03f */
[----:B------:R-:W-:Y:S02]  /*a7d0*/  UIADD3 UR4, UR4, -0x1, URZ ;  /* 0xffffffff04047890 */ /* 0x000fe4000fffe03f */
[----:B------:R-:W-:Y:S01]  /*a7e0*/  USHF.L.U32 UR5, UR14, UR5, URZ ;  /* 0x000000050e057299 */ /* 0x000fe2000800063f */
[----:B------:R-:W-:Y:S01]  /*a7f0*/  ULDC.64 UR26, c[0x0][0x198] ;  /* 0x00006600001a7ab9 */ /* 0x000fe20000000a00 */
[----:B0-----:R-:W-:Y:S02]  /*a800*/  USHF.R.U32.HI UR25, URZ, 0x2, UR9 ;  /* 0x000000023f197899 */ /* 0x001fe40008011609 */
[----:B------:R-:W-:Y:S02]  /*a810*/  ULOP3.LUT UR8, UR9, 0x3, URZ, 0xc0, !UPT ;  /* 0x0000000309087892 */ /* 0x000fe4000f8ec03f */
[----:B------:R-:W-:Y:S02]  /*a820*/  USHF.L.U32 UR6, UR9, 0x6, URZ ;  /* 0x0000000609067899 */ /* 0x000fe4000800063f */
[----:B------:R-:W-:-:S02]  /*a830*/  USHF.L.U32 UR7, UR9, 0xc, URZ ;  /* 0x0000000c09077899 */ /* 0x000fc4000800063f */
[----:B------:R-:W-:Y:S02]  /*a840*/  ULOP3.LUT UR9, UR9, 0xfffffffc, URZ, 0xc0, !UPT ;  /* 0xfffffffc09097892 */ /* 0x000fe4000f8ec03f */
[----:B------:R-:W-:Y:S02]  /*a850*/  UISETP.GT.U32.AND UP0, UPT, UR8, 0xffff, UPT ;  /* 0x0000ffff0800788c */ /* 0x000fe4000bf04070 */
[----:B------:R-:W-:Y:S02]  /*a860*/  ULOP3.LUT UR11, UR9, 0x1, URZ, 0xfc, !UPT ;  /* 0x00000001090b7892 */ /* 0x000fe4000f8efc3f */
[----:B------:R-:W-:Y:S02]  /*a870*/  ULOP3.LUT UR12, UR9, 0x2, URZ, 0xfc, !UPT ;  /* 0x00000002090c7892 */ /* 0x000fe4000f8efc3f */
[----:B------:R-:W-:Y:S02]  /*a880*/  USHF.L.U32 UR10, UR14, UR9, URZ ;  /* 0x000000090e0a7299 */ /* 0x000fe4000800063f */
[----:B------:R-:W-:-:S02]  /*a890*/  ULOP3.LUT UR9, UR9, 0x3, URZ, 0xfc, !UPT ;  /* 0x0000000309097892 */ /* 0x000fc4000f8efc3f */
[----:B------:R-:W-:Y:S02]  /*a8a0*/  USHF.L.U32 UR11, UR14, UR11, URZ ;  /* 0x0000000b0e0b7299 */ /* 0x000fe4000800063f */
[----:B------:R-:W-:Y:S02]  /*a8b0*/  USHF.L.U32 UR12, UR14, UR12, URZ ;  /* 0x0000000c0e0c7299 */ /* 0x000fe4000800063f */
[----:B------:R-:W-:Y:S02]  /*a8c0*/  USEL UR8, UR8, 0xffff, !UP0 ;  /* 0x0000ffff08087887 */ /* 0x000fe4000c000000 */
[----:B------:R-:W-:Y:S02]  /*a8d0*/  USHF.L.U32 UR9, UR14, UR9, URZ ;  /* 0x000000090e097299 */ /* 0x000fe4000800063f */
[----:B------:R-:W-:Y:S02]  /*a8e0*/  ULOP3.LUT UR10, UR12, UR10, UR11, 0xfe, !UPT ;  /* 0x0000000a0c0a7292 */ /* 0x000fe4000f8efe0b */
[----:B------:R-:W-:-:S02]  /*a8f0*/  ULOP3.LUT UR8, UR8, 0xffff, URZ, 0xc0, !UPT ;  /* 0x0000ffff08087892 */ /* 0x000fc4000f8ec03f */
[----:B------:R-:W-:Y:S02]  /*a900*/  ULOP3.LUT UR6, UR6, 0xc0, URZ, 0xc0, !UPT ;  /* 0x000000c006067892 */ /* 0x000fe4000f8ec03f */
[----:B------:R-:W-:Y:S02]  /*a910*/  ULOP3.LUT UR7, UR7, 0x3000, URZ, 0xc0, !UPT ;  /* 0x0000300007077892 */ /* 0x000fe4000f8ec03f */
[----:B------:R-:W-:Y:S02]  /*a920*/  ULOP3.LUT UR18, UR10, UR9, URZ, 0xfc, !UPT ;  /* 0x000000090a127292 */ /* 0x000fe4000f8efc3f */
[----:B------:R-:W-:-:S12]  /*a930*/  USHF.L.U32 UR19, UR19, UR8, URZ ;  /* 0x0000000813137299 */ /* 0x000fd8000800063f */
.L_x_307:
[----:B------:R-:W-:-:S03]  /*a940*/  UMOV UR8, 0xffffffff ;  /* 0xffffffff00087882 */ /* 0x000fc60000000000 */
[----:B------:R-:W-:Y:S05]  /*a950*/  BRA.DIV UR8, `(.L_x_296) ;  /* 0x00000012081c7947 */ /* 0x000fea000b800000 */
[----:B------:R-:W-:-:S13]  /*a960*/  ELECT P6, URZ, PT ;  /* 0x00000000003f782f */ /* 0x000fda00038c0000 */
.L_x_321:
[----:B------:R-:W0:Y:S01]  /*a970*/  LDC R3, c[0x0][0x28c] ;  /* 0x0000a300ff037b82 */ /* 0x000e220000000800 */
[----:B------:R-:W-:Y:S01]  /*a980*/  BSSY B1, `(.L_x_297) ;  /* 0x000003d000017945 */ /* 0x000fe20003800000 */
[----:B0-----:R-:W-:-:S13]  /*a990*/  ISETP.LT.OR P6, PT, R3, 0x1, !P6 ;  /* 0x000000010300780c */ /* 0x001fda00077c1670 */
[----:B------:R-:W-:Y:S05]  /*a9a0*/  @P6 BRA `(.L_x_298) ;  /* 0x0000000000e86947 */ /* 0x000fea0003800000 */
[----:B------:R-:W-:Y:S01]  /*a9b0*/  LEA R19, R19, UR25, 0x1 ;  /* 0x0000001913137c11 */ /* 0x000fe2000f8e08ff */
[----:B------:R-:W-:Y:S01]  /*a9c0*/  IMAD.MOV.U32 R11, RZ, RZ, RZ ;  /* 0x000000ffff0b7224 */ /* 0x000fe200078e00ff */
[----:B------:R-:W-:Y:S01]  /*a9d0*/  LEA R22, R22, UR6, 0x8 ;  /* 0x0000000616167c11 */ /* 0x000fe2000f8e40ff */
[----:B------:R-:W-:Y:S02]  /*a9e0*/  IMAD.U32 R13, RZ, RZ, UR24 ;  /* 0x00000018ff0d7e24 */ /* 0x000fe4000f8e00ff */
[----:B------:R-:W-:Y:S02]  /*a9f0*/  IMAD.MOV.U32 R3, RZ, RZ, R0 ;  /* 0x000000ffff037224 */ /* 0x000fe400078e0000 */
[----:B------:R-:W-:Y:S02]  /*aa00*/  IMAD.MOV.U32 R4, RZ, RZ, R7 ;  /* 0x000000ffff047224 */ /* 0x000fe400078e0007 */
[----:B------:R-:W-:-:S07]  /*aa10*/  IMAD.SHL.U32 R19, R19, 0x20, RZ ;  /* 0x0000002013137824 */ /* 0x000fce00078e00ff */
.L_x_302:
[----:B------:R-:W0:Y:S01]  /*aa20*/  S2R R10, SR_CgaCtaId ;  /* 0x00000000000a7919 */ /* 0x000e220000008800 */
[----:B------:R-:W-:Y:S01]  /*aa30*/  MOV R5, 0x400 ;  /* 0x0000040000057802 */ /* 0x000fe20000000f00 */
[----:B------:R-:W1:Y:S03]  /*aa40*/  @!P2 LDC R9, c[0x0][0x500] ;  /* 0x00014000ff09ab82 */ /* 0x000e660000000800 */
[----:B0-----:R-:W-:Y:S02]  /*aa50*/  LEA R12, R10, R5, 0x18 ;  /* 0x000000050a0c7211 */ /* 0x001fe400078ec0ff */
[----:B------:R-:W-:-:S03]  /*aa60*/  SHF.L.U32 R5, R3, 0x1f, RZ ;  /* 0x0000001f03057819 */ /* 0x000fc600000006ff */
[----:B------:R-:W-:-:S04]  /*aa70*/  IMAD R10, R4, 0x8, R12 ;  /* 0x00000008040a7824 */ /* 0x000fc800078e020c */
[----:B------:R-:W0:Y:S02]  /*aa80*/  SYNCS.PHASECHK.TRANS64.TRYWAIT P1, [R10+URZ+0x28], R5 ;  /* 0x000028050a0075a7 */ /* 0x000e24000802017f */
[----:B01----:R-:W-:Y:S05]  /*aa90*/  @!P1 BRA `(.L_x_299) ;  /* 0x0000000c00ec9947 */ /* 0x003fea0003800000 */
.L_x_322:
[----:B0-----:R-:W-:Y:S01]  /*aaa0*/  PRMT R5, R6, 0x9910, RZ ;  /* 0x0000991006057816 */ /* 0x001fe200000000ff */
[----:B------:R0:W-:Y:S03]  /*aab0*/  @!P2 SYNCS.ARRIVE.TRANS64 RZ, [R10+URZ], R9 ;  /* 0x000000090affa9a7 */ /* 0x0001e6000800003f */
[----:B------:R-:W-:-:S13]  /*aac0*/  ISETP.NE.AND P1, PT, R5, 0x2, PT ;  /* 0x000000020500780c */ /* 0x000fda0003f25270 */
[----:B0-----:R-:W-:Y:S05]  /*aad0*/  @P1 BRA `(.L_x_300) ;  /* 0x0000000000041947 */ /* 0x001fea0003800000 */
[----:B------:R-:W-:Y:S01]  /*aae0*/  BPT.TRAP 0x1 ;  /* 0x000000040000795c */ /* 0x000fe20000300000 */
.L_x_300:
[----:B------:R-:W-:Y:S05]  /*aaf0*/  @P0 BRA `(.L_x_301) ;  /* 0x0000000000040947 */ /* 0x000fea0003800000 */
[----:B------:R-:W-:Y:S01]  /*ab00*/  BPT.TRAP 0x1 ;  /* 0x000000040000795c */ /* 0x000fe20000300000 */
.L_x_301:
[----:B------:R-:W-:Y:S01]  /*ab10*/  LEA R5, R4, UR25, 0x1 ;  /* 0x0000001904057c11 */ /* 0x000fe2000f8e08ff */
[----:B------:R-:W-:Y:S01]  /*ab20*/  VIADD R13, R13, 0xffffffff ;  /* 0xffffffff0d0d7836 */ /* 0x000fe20000000000 */
[----:B------:R-:W-:Y:S01]  /*ab30*/  R2UR UR22, R19 ;  /* 0x00000000131672ca */ /* 0x000fe200000e0000 */
[----:B------:R-:W-:Y:S01]  /*ab40*/  UIADD3 UR14, UP0, UR26, 0xf0, URZ ;  /* 0x000000f01a0e7890 */ /* 0x000fe2000ff1e03f */
[----:B------:R-:W-:Y:S01]  /*ab50*/  R2UR UR9, R10 ;  /* 0x000000000a0972ca */ /* 0x000fe200000e0000 */
[----:B------:R-:W-:Y:S01]  /*ab60*/  IMAD.SHL.U32 R5, R5, 0x800, RZ ;  /* 0x0000080005057824 */ /* 0x000fe200078e00ff */
[----:B------:R-:W-:Y:S01]  /*ab70*/  R2UR UR10, R11 ;  /* 0x000000000b0a72ca */ /* 0x000fe200000e0000 */
[----:B------:R-:W-:Y:S01]  /*ab80*/  UIADD3 UR30, UP1, UR26, 0x1f0, URZ ;  /* 0x000001f01a1e7890 */ /* 0x000fe2000ff3e03f */
[----:B------:R-:W-:Y:S01]  /*ab90*/  R2UR UR12, R2 ;  /* 0x00000000020c72ca */ /* 0x000fe200000e0000 */
[--C-:B------:R-:W-:Y:S01]  /*aba0*/  IMAD R9, R5, 0x2, R12.reuse ;  /* 0x0000000205097824 */ /* 0x100fe200078e020c */
[----:B------:R-:W-:Y:S01]  /*abb0*/  LEA R5, R4, UR7, 0xe ;  /* 0x0000000704057c11 */ /* 0x000fe2000f8e70ff */
[----:B------:R-:W-:Y:S01]  /*abc0*/  UIADD3.X UR15, URZ, UR27, URZ, UP0, !UPT ;  /* 0x0000001b3f0f7290 */ /* 0x000fe200087fe43f */
[----:B------:R-:W-:Y:S01]  /*abd0*/  R2UR UR23, R22 ;  /* 0x00000000161772ca */ /* 0x000fe200000e0000 */
[----:B------:R-:W-:Y:S01]  /*abe0*/  UPRMT UR20, URZ, 0x5410, UR19 ;  /* 0x000054103f147896 */ /* 0x000fe20008000013 */
[----:B------:R-:W-:Y:S01]  /*abf0*/  R2UR UR8, R9 ;  /* 0x00000000090872ca */ /* 0x000fe200000e0000 */
[----:B------:R-:W-:Y:S01]  /*ac00*/  IMAD R5, R5, 0x2, R12 ;  /* 0x0000000205057824 */ /* 0x000fe200078e020c */
[----:B------:R-:W-:Y:S01]  /*ac10*/  ISETP.GT.AND P3, PT, R13, 0x1, PT ;  /* 0x000000010d00780c */ /* 0x000fe20003f64270 */
[----:B------:R-:W-:Y:S01]  /*ac20*/  VIADD R4, R4, 0x1 ;  /* 0x0000000104047836 */ /* 0x000fe20000000000 */
[----:B------:R-:W-:Y:S01]  /*ac30*/  UPRMT UR28, URZ, 0x5410, UR18 ;  /* 0x000054103f1c7896 */ /* 0x000fe20008000012 */
[----:B------:R-:W-:Y:S01]  /*ac40*/  VIADD R11, R11, 0x40 ;  /* 0x000000400b0b7836 */ /* 0x000fe20000000000 */
[----:B------:R-:W-:Y:S01]  /*ac50*/  R2UR UR11, R5 ;  /* 0x00000000050b72ca */ /* 0x000fe200000e0000 */
[----:B------:R-:W-:Y:S01]  /*ac60*/  UIADD3.X UR31, URZ, UR27, URZ, UP1, !UPT ;  /* 0x0000001b3f1f7290 */ /* 0x000fe20008ffe43f */
[----:B------:R-:W-:Y:S01]  /*ac70*/  ISETP.NE.AND P1, PT, R4, 0x5, PT ;  /* 0x000000050400780c */ /* 0x000fe20003f25270 */
[----:B------:R-:W-:Y:S01]  /*ac80*/  UMOV UR16, 0x0 ;  /* 0x0000000000107882 */ /* 0x000fe20000000000 */
[----:B------:R-:W-:-:S02]  /*ac90*/  UMOV UR17, 0x10000000 ;  /* 0x1000000000117882 */ /* 0x000fc40000000000 */
[----:B------:R-:W-:Y:S01]  /*aca0*/  SEL R10, RZ, 0x1, P1 ;  /* 0x00000001ff0a7807 */ /* 0x000fe20000800000 */
[----:B------:R-:W-:Y:S01]  /*acb0*/  UIADD3 UR8, UR8, 0x180, URZ ;  /* 0x0000018008087890 */ /* 0x000fe2000fffe03f */
[----:B------:R-:W-:Y:S02]  /*acc0*/  SEL R4, R4, RZ, P1 ;  /* 0x000000ff04047207 */ /* 0x000fe40000800000 */
[----:B------:R-:W-:-:S03]  /*acd0*/  LOP3.LUT R3, R3, R10, RZ, 0x3c, !PT ;  /* 0x0000000a03037212 */ /* 0x000fc600078e3cff */
[----:B------:R-:W-:-:S03]  /*ace0*/  UIADD3 UR21, UR11, 0xa180, URZ ;  /* 0x0000a1800b157890 */ /* 0x000fc6000fffe03f */
[----:B------:R-:W-:Y:S02]  /*acf0*/  UMOV UR11, UR22 ;  /* 0x00000016000b7c82 */ /* 0x000fe40008000000 */
[----:B------:R0:W-:Y:S02]  /*ad00*/  UTMALDG.3D.MULTICAST [UR8], [UR14], UR20, desc[UR16] ;  /* 0x000010080e0073b4 */ /* 0x0001e40008011814 */
[----:B0-----:R-:W-:Y:S01]  /*ad10*/  UMOV UR8, UR21 ;  /* 0x0000001500087c82 */ /* 0x001fe20008000000 */
[----:B------:R-:W-:Y:S02]  /*ad20*/  UMOV UR11, UR23 ;  /* 0x00000017000b7c82 */ /* 0x000fe40008000000 */
[----:B------:R0:W-:Y:S02]  /*ad30*/  UTMALDG.3D.MULTICAST [UR8], [UR30], UR28, desc[UR16] ;  /* 0x000010081e0073b4 */ /* 0x0001e4000801181c */
[----:B0-----:R-:W-:Y:S05]  /*ad40*/  @P3 BRA `(.L_x_302) ;  /* 0xfffffffc00343947 */ /* 0x001fea000383ffff */
.L_x_298:
[----:B------:R-:W-:Y:S05]  /*ad50*/  BSYNC B1 ;  /* 0x0000000000017941 */ /* 0x000fea0003800000 */
.L_x_297:
[----:B------:R-:W2:Y:S01]  /*ad60*/  LDL.64 R14, [R1] ;  /* 0x00000000010e7983 */ /* 0x000ea20000100a00 */
[----:B------:R-:W-:Y:S01]  /*ad70*/  LOP3.LUT P4, RZ, R8, 0xff, RZ, 0xc0, !PT ;  /* 0x000000ff08ff7812 */ /* 0x000fe2000788c0ff */
[----:B------:R-:W-:Y:S01]  /*ad80*/  VIADD R4, R7, UR40 ;  /* 0x0000002807047c36 */ /* 0x000fe20008000000 */
[----:B------:R-:W-:Y:S01]  /*ad90*/  ULDC.64 UR8, c[0x0][0x650] ;  /* 0x0001940000087ab9 */ /* 0x000fe20000000a00 */
[----:B------:R-:W-:Y:S01]  /*ada0*/  IMAD.U32 R7, RZ, RZ, UR40 ;  /* 0x00000028ff077e24 */ /* 0x000fe2000f8e00ff */
[----:B------:R-:W-:Y:S01]  /*adb0*/  UISETP.GE.U32.AND UP0, UPT, UR40, 0x5, UPT ;  /* 0x000000052800788c */ /* 0x000fe2000bf06070 */
[----:B------:R-:W-:Y:S01]  /*adc0*/  BSSY B1, `(.L_x_303) ;  /* 0x000006f000017945 */ /* 0x000fe20003800000 */
[----:B------:R-:W-:Y:S01]  /*add0*/  ISETP.GT.U32.AND P1, PT, R4, 0x4, PT ;  /* 0x000000040400780c */ /* 0x000fe20003f24070 */
[----:B------:R-:W-:Y:S01]  /*ade0*/  IMAD.MOV.U32 R19, RZ, RZ, -0x1 ;  /* 0xffffffffff137424 */ /* 0x000fe200078e00ff */
[----:B------:R-:W-:Y:S01]  /*adf0*/  PRMT R8, RZ, 0x7610, R8 ;  /* 0x00007610ff087816 */ /* 0x000fe20000000008 */
[----:B------:R-:W-:Y:S01]  /*ae00*/  IMAD.MOV.U32 R22, RZ, RZ, -0x1 ;  /* 0xffffffffff167424 */ /* 0x000fe200078e00ff */
[----:B------:R-:W-:-:S02]  /*ae10*/  ISETP.LT.U32.AND P1, PT, R7, 0x5, P1 ;  /* 0x000000050700780c */ /* 0x000fc40000f21070 */
[----:B------:R-:W-:Y:S01]  /*ae20*/  PLOP3.LUT P3, PT, PT, PT, UP0, 0x80, 0x0 ;  /* 0x000000000000781c */ /* 0x000fe20003f6f008 */
[----:B------:R-:W0:Y:S01]  /*ae30*/  @P4 S2R R3, SR_CgaCtaId ;  /* 0x0000000000034919 */ /* 0x000e220000008800 */
[----:B------:R-:W-:-:S04]  /*ae40*/  @P4 MOV R2, 0x400 ;  /* 0x0000040000024802 */ /* 0x000fc80000000f00 */
[----:B0-----:R-:W-:Y:S01]  /*ae50*/  @P4 LEA R5, R3, R2, 0x18 ;  /* 0x0000000203054211 */ /* 0x001fe200078ec0ff */
[----:B------:R-:W-:-:S03]  /*ae60*/  IMAD.WIDE.U32 R2, R4, -0x33333333, RZ ;  /* 0xcccccccd04027825 */ /* 0x000fc600078e00ff */
[----:B------:R0:W-:Y:S01]  /*ae70*/  @P4 SYNCS.ARRIVE.TRANS64.A1T0 RZ, [R5+URZ+0x88], RZ ;  /* 0x000088ff05ff49a7 */ /* 0x0001e2000810003f */
[----:B------:R-:W-:Y:S01]  /*ae80*/  IMAD.MOV.U32 R2, RZ, RZ, -0x1 ;  /* 0xffffffffff027424 */ /* 0x000fe200078e00ff */
[----:B0-----:R-:W-:Y:S02]  /*ae90*/  SHF.R.U32.HI R5, RZ, 0x2, R3 ;  /* 0x00000002ff057819 */ /* 0x001fe40000011603 */
[----:B------:R-:W-:-:S03]  /*aea0*/  SEL R3, RZ, 0x1, !P1 ;  /* 0x00000001ff037807 */ /* 0x000fc60004800000 */
[----:B------:R-:W-:Y:S01]  /*aeb0*/  IMAD R7, R5, -0x5, R4 ;  /* 0xfffffffb05077824 */ /* 0x000fe200078e0204 */
[----:B------:R-:W-:Y:S02]  /*aec0*/  LOP3.LUT R0, R0, R3, RZ, 0x3c, !PT ;  /* 0x0000000300007212 */ /* 0x000fe400078e3cff */
[----:B------:R-:W-:Y:S02]  /*aed0*/  PRMT R3, RZ, 0x7610, R3 ;  /* 0x00007610ff037816 */ /* 0x000fe40000000003 */
[----:B------:R-:W-:Y:S02]  /*aee0*/  @P3 LOP3.LUT R0, R0, 0x1, R5, 0x78, !PT ;  /* 0x0000000100003812 */ /* 0x000fe400078e7805 */
[----:B--2---:R-:W-:-:S04]  /*aef0*/  IADD3 R18, P4, R18, R14, RZ ;  /* 0x0000000e12127210 */ /* 0x004fc80007f9e0ff */
[----:B------:R-:W-:Y:S01]  /*af00*/  ISETP.GE.U32.AND P1, PT, R18, UR8, PT ;  /* 0x0000000812007c0c */ /* 0x000fe2000bf26070 */
[----:B------:R-:W-:-:S05]  /*af10*/  IMAD.X R17, R17, 0x1, R23, P4 ;  /* 0x0000000111117824 */ /* 0x000fca00020e0617 */
[----:B------:R-:W-:-:S13]  /*af20*/  ISETP.GE.U32.AND.EX P1, PT, R17, UR9, PT, P1 ;  /* 0x0000000911007c0c */ /* 0x000fda000bf26110 */
[----:B------:R-:W-:Y:S05]  /*af30*/  @P1 BRA `(.L_x_304) ;  /* 0x00000004005c1947 */ /* 0x000fea0003800000 */
[----:B------:R-:W0:Y:S01]  /*af40*/  S2R R11, SR_CTAID.X ;  /* 0x00000000000b7919 */ /* 0x000e220000002500 */
[----:B------:R-:W-:Y:S01]  /*af50*/  ULDC.64 UR8, c[0x0][0x628] ;  /* 0x00018a0000087ab9 */ /* 0x000fe20000000a00 */
[----:B------:R-:W1:Y:S01]  /*af60*/  LDC R12, c[0x0][0x144] ;  /* 0x00005100ff0c7b82 */ /* 0x000e620000000800 */
[----:B------:R-:W-:Y:S01]  /*af70*/  ISETP.NE.U32.AND P1, PT, RZ, UR8, PT ;  /* 0x00000008ff007c0c */ /* 0x000fe2000bf25070 */
[----:B------:R-:W2:Y:S01]  /*af80*/  S2R R9, SR_CTAID.Y ;  /* 0x0000000000097919 */ /* 0x000ea20000002600 */
[----:B------:R-:W-:Y:S01]  /*af90*/  ULDC UR10, c[0x0][0x150] ;  /* 0x00005400000a7ab9 */ /* 0x000fe20000000800 */
[----:B------:R-:W-:Y:S01]  /*afa0*/  ULDC UR11, c[0x0][0x630] ;  /* 0x00018c00000b7ab9 */ /* 0x000fe20000000800 */
[----:B------:R-:W-:Y:S01]  /*afb0*/  ISETP.NE.AND.EX P1, PT, RZ, UR9, PT, P1 ;  /* 0x00000009ff007c0c */ /* 0x000fe2000bf25310 */
[----:B------:R-:W-:Y:S01]  /*afc0*/  IMAD.MOV.U32 R2, RZ, RZ, R18 ;  /* 0x000000ffff027224 */ /* 0x000fe200078e0012 */
[----:B0-----:R-:W-:-:S05]  /*afd0*/  I2FP.F32.U32 R3, R11 ;  /* 0x0000000b00037245 */ /* 0x001fca0000201000 */
[----:B------:R-:W-:Y:S01]  /*afe0*/  FMUL R14, R3, UR10 ;  /* 0x0000000a030e7c20 */ /* 0x000fe20008400000 */
[----:B------:R-:W-:-:S05]  /*aff0*/  IMAD.MOV.U32 R3, RZ, RZ, R17 ;  /* 0x000000ffff037224 */ /* 0x000fca00078e0011 */
[----:B--2---:R-:W-:Y:S05]  /*b000*/  @!P1 BRA `(.L_x_305) ;  /* 0x0000000000289947 */ /* 0x004fea0003800000 */
[----:B------:R-:W-:Y:S02]  /*b010*/  ULDC UR10, c[0x0][0x634] ;  /* 0x00018d00000a7ab9 */ /* 0x000fe40000000800 */
[----:B------:R-:W-:-:S05]  /*b020*/  IADD3 R3, P1, R18, UR10, RZ ;  /* 0x0000000a12037c10 */ /* 0x000fca000ff3e0ff */
[----:B------:R-:W-:-:S04]  /*b030*/  IMAD.X R13, RZ, RZ, R17, P1 ;  /* 0x000000ffff0d7224 */ /* 0x000fc800008e0611 */
[----:B------:R-:W-:-:S04]  /*b040*/  IMAD.WIDE.U32 R4, R13, UR8, RZ ;  /* 0x000000080d047c25 */ /* 0x000fc8000f8e00ff */
[----:B------:R-:W-:-:S04]  /*b050*/  IMAD.WIDE.U32 R4, P1, R3, UR9, R4 ;  /* 0x0000000903047c25 */ /* 0x000fc8000f820004 */
[----:B------:R-:W-:-:S04]  /*b060*/  IMAD.WIDE.U32 R2, R3, UR8, RZ ;  /* 0x0000000803027c25 */ /* 0x000fc8000f8e00ff */
[----:B------:R-:W-:Y:S01]  /*b070*/  IMAD.MOV.U32 R2, RZ, RZ, R5 ;  /* 0x000000ffff027224 */ /* 0x000fe200078e0005 */
[----:B------:R-:W-:Y:S01]  /*b080*/  IADD3 RZ, P3, R3, R4, RZ ;  /* 0x0000000403ff7210 */ /* 0x000fe20007f7e0ff */
[----:B------:R-:W-:-:S04]  /*b090*/  IMAD.X R3, RZ, RZ, RZ, P1 ;  /* 0x000000ffff037224 */ /* 0x000fc800008e06ff */
[----:B------:R-:W-:-:S08]  /*b0a0*/  IMAD.WIDE.U32.X R2, R13, UR9, R2, P3 ;  /* 0x000000090d027c25 */ /* 0x000fd000098e0402 */
.L_x_305:
[--C-:B------:R-:W-:Y:S01]  /*b0b0*/  SHF.R.U64 R10, R2, UR11, R3.reuse ;  /* 0x0000000b020a7c19 */ /* 0x100fe20008001203 */
[----:B------:R-:W0:Y:S01]  /*b0c0*/  F2I.U32.TRUNC.NTZ R14, R14 ;  /* 0x0000000e000e7305 */ /* 0x000e22000020f000 */
[----:B------:R-:W-:Y:S01]  /*b0d0*/  SHF.R.U32.HI R2, RZ, UR11, R3 ;  /* 0x0000000bff027c19 */ /* 0x000fe20008011603 */
[----:B------:R-:W-:Y:S01]  /*b0e0*/  ULDC.64 UR8, c[0x0][0x620] ;  /* 0x0001880000087ab9 */ /* 0x000fe20000000a00 */
[----:B------:R-:W-:Y:S01]  /*b0f0*/  IADD3 R5, P1, RZ, -R10, RZ ;  /* 0x8000000aff057210 */ /* 0x000fe20007f3e0ff */
[----:B------:R-:W-:Y:S01]  /*b100*/  IMAD.MOV.U32 R3, RZ, RZ, R17 ;  /* 0x000000ffff037224 */ /* 0x000fe200078e0011 */
[----:B------:R-:W-:-:S03]  /*b110*/  ULDC.64 UR10, c[0x0][0x640] ;  /* 0x00019000000a7ab9 */ /* 0x000fc60000000a00 */
[----:B------:R-:W-:Y:S01]  /*b120*/  IMAD.X R2, RZ, RZ, ~R2, P1 ;  /* 0x000000ffff027224 */ /* 0x000fe200008e0e02 */
[----:B------:R-:W-:-:S03]  /*b130*/  ISETP.NE.U32.AND P1, PT, RZ, UR10, PT ;  /* 0x0000000aff007c0c */ /* 0x000fc6000bf25070 */
[----:B------:R-:W-:Y:S01]  /*b140*/  IMAD R4, R2, UR8, RZ ;  /* 0x0000000802047c24 */ /* 0x000fe2000f8e02ff */
[----:B------:R-:W-:Y:S01]  /*b150*/  ISETP.NE.AND.EX P1, PT, RZ, UR11, PT, P1 ;  /* 0x0000000bff007c0c */ /* 0x000fe2000bf25310 */
[----:B------:R-:W-:-:S04]  /*b160*/  IMAD.MOV.U32 R2, RZ, RZ, R18 ;  /* 0x000000ffff027224 */ /* 0x000fc800078e0012 */
[----:B------:R-:W-:Y:S01]  /*b170*/  IMAD.WIDE.U32 R2, R5, UR8, R2 ;  /* 0x0000000805027c25 */ /* 0x000fe2000f8e0002 */
[----:B------:R-:W-:-:S03]  /*b180*/  ULDC UR8, c[0x0][0x618] ;  /* 0x0001860000087ab9 */ /* 0x000fc60000000800 */
[----:B------:R-:W-:Y:S01]  /*b190*/  IMAD R5, R5, UR9, R4 ;  /* 0x0000000905057c24 */ /* 0x000fe2000f8e0204 */
[----:B------:R-:W-:Y:S01]  /*b1a0*/  ULDC UR9, c[0x0][0x154] ;  /* 0x0000550000097ab9 */ /* 0x000fe20000000800 */
[----:B0-----:R-:W-:Y:S02]  /*b1b0*/  IMAD.MOV R4, RZ, RZ, -R14 ;  /* 0x000000ffff047224 */ /* 0x001fe400078e0a0e */
[----:B------:R-:W0:Y:S01]  /*b1c0*/  LDC R14, c[0x0][0x148] ;  /* 0x00005200ff0e7b82 */ /* 0x000e220000000800 */
[----:B------:R-:W-:Y:S02]  /*b1d0*/  IMAD.IADD R3, R3, 0x1, R5 ;  /* 0x0000000103037824 */ /* 0x000fe400078e0205 */
[----:B-1----:R-:W-:Y:S01]  /*b1e0*/  IMAD R11, R12, R4, R11 ;  /* 0x000000040c0b7224 */ /* 0x002fe200078e020b */
[----:B------:R-:W-:Y:S02]  /*b1f0*/  I2FP.F32.U32 R4, R9 ;  /* 0x0000000900047245 */ /* 0x000fe40000201000 */
[----:B------:R-:W-:-:S02]  /*b200*/  SHF.R.U64 R12, R2, UR8, R3 ;  /* 0x00000008020c7c19 */ /* 0x000fc40008001203 */
[----:B------:R-:W-:Y:S01]  /*b210*/  SHF.R.U32.HI R3, RZ, UR8, R3 ;  /* 0x00000008ff037c19 */ /* 0x000fe20008011603 */
[----:B------:R-:W-:Y:S01]  /*b220*/  FMUL R4, R4, UR9 ;  /* 0x0000000904047c20 */ /* 0x000fe20008400000 */
[----:B------:R-:W-:Y:S02]  /*b230*/  ULDC UR8, c[0x0][0x608] ;  /* 0x0001820000087ab9 */ /* 0x000fe40000000800 */
[--C-:B------:R-:W-:Y:S01]  /*b240*/  SHF.R.U64 R15, R12, UR8, R3.reuse ;  /* 0x000000080c0f7c19 */ /* 0x100fe20008001203 */
[----:B------:R1:W2:Y:S01]  /*b250*/  F2I.U32.TRUNC.NTZ R20, R4 ;  /* 0x0000000400147305 */ /* 0x0002a2000020f000 */
[----:B------:R-:W-:Y:S01]  /*b260*/  SHF.R.U32.HI R2, RZ, UR8, R3 ;  /* 0x00000008ff027c19 */ /* 0x000fe20008011603 */
[----:B------:R-:W-:-:S03]  /*b270*/  ULDC UR8, c[0x0][0x658] ;  /* 0x0001960000087ab9 */ /* 0x000fc60000000800 */
[--C-:B------:R-:W-:Y:S02]  /*b280*/  SHF.R.U64 R13, R15, UR8, R2.reuse ;  /* 0x000000080f0d7c19 */ /* 0x100fe40008001202 */
[----:B------:R-:W-:-:S03]  /*b290*/  SHF.R.U32.HI R19, RZ, UR8, R2 ;  /* 0x00000008ff137c19 */ /* 0x000fc60008011602 */
[----:B------:R-:W-:Y:S02]  /*b2a0*/  IMAD.MOV.U32 R2, RZ, RZ, R13 ;  /* 0x000000ffff027224 */ /* 0x000fe400078e000d */
[----:B------:R-:W-:Y:S01]  /*b2b0*/  IMAD.MOV.U32 R3, RZ, RZ, R19 ;  /* 0x000000ffff037224 */ /* 0x000fe200078e0013 */
[----:B-1----:R-:W-:Y:S06]  /*b2c0*/  @!P1 BRA `(.L_x_306) ;  /* 0x0000000000289947 */ /* 0x002fec0003800000 */
        /* <DEDUP_REMOVED lines=10> */
.L_x_306:
[----:B------:R-:W1:Y:S01]  /*b370*/  LDC R4, c[0x0][0x65c] ;  /* 0x00019700ff047b82 */ /* 0x000e620000000800 */
[----:B------:R-:W-:Y:S01]  /*b380*/  ULDC UR8, c[0x0][0x648] ;  /* 0x0001920000087ab9 */ /* 0x000fe20000000800 */
[----:B------:R-:W-:Y:S01]  /*b390*/  LOP3.LUT R15, R15, UR13, RZ, 0xc0, !PT ;  /* 0x0000000d0f0f7c12 */ /* 0x000fe2000f8ec0ff */
[----:B--2---:R-:W-:Y:S01]  /*b3a0*/  IMAD.MOV R20, RZ, RZ, -R20 ;  /* 0x000000ffff147224 */ /* 0x004fe200078e0a14 */
[----:B------:R-:W-:Y:S01]  /*b3b0*/  SHF.R.U64 R2, R2, UR8, R3 ;  /* 0x0000000802027c19 */ /* 0x000fe20008001203 */
[----:B------:R-:W-:Y:S01]  /*b3c0*/  ULDC UR8, c[0x0][0x638] ;  /* 0x00018e0000087ab9 */ /* 0x000fe20000000800 */
[----:B------:R-:W-:Y:S01]  /*b3d0*/  LOP3.LUT R12, R12, UR4, RZ, 0xc0, !PT ;  /* 0x000000040c0c7c12 */ /* 0x000fe2000f8ec0ff */
[----:B------:R-:W-:Y:S01]  /*b3e0*/  ULDC UR9, c[0x0][0x610] ;  /* 0x0001840000097ab9 */ /* 0x000fe20000000800 */
[----:B------:R-:W-:Y:S01]  /*b3f0*/  IMAD.MOV.U32 R3, RZ, RZ, 0x1 ;  /* 0x00000001ff037424 */ /* 0x000fe200078e00ff */
[----:B-1----:R-:W-:Y:S01]  /*b400*/  ISETP.NE.AND P1, PT, R4, 0x1, PT ;  /* 0x000000010400780c */ /* 0x002fe20003f25270 */
[----:B------:R-:W-:-:S02]  /*b410*/  IMAD.MOV R4, RZ, RZ, -R2 ;  /* 0x000000ffff047224 */ /* 0x000fc400078e0a02 */
[----:B------:R-:W-:Y:S02]  /*b420*/  IMAD R2, R2, UR5, R15 ;  /* 0x0000000502027c24 */ /* 0x000fe4000f8e020f */
[----:B------:R-:W-:Y:S01]  /*b430*/  IMAD R13, R4, UR8, R13 ;  /* 0x00000008040d7c24 */ /* 0x000fe2000f8e020d */
[----:B------:R-:W-:-:S07]  /*b440*/  ULDC UR8, c[0x0][0x600] ;  /* 0x0001800000087ab9 */ /* 0x000fce0000000800 */
[----:B0-----:R-:W-:-:S04]  /*b450*/  @P1 IMAD R11, R14, R20, R9 ;  /* 0x000000140e0b1224 */ /* 0x001fc800078e0209 */
[----:B------:R-:W-:Y:S02]  /*b460*/  IMAD R11, R2, UR9, R11 ;  /* 0x00000009020b7c24 */ /* 0x000fe4000f8e020b */
[----:B------:R-:W-:-:S05]  /*b470*/  IMAD R2, R13, UR8, R12 ;  /* 0x000000080d027c24 */ /* 0x000fca000f8e020c */
[----:B------:R-:W-:Y:S02]  /*b480*/  SEL R22, R2, R11, !P1 ;  /* 0x0000000b02167207 */ /* 0x000fe40004800000 */
[----:B------:R-:W-:Y:S01]  /*b490*/  SEL R19, R11, R2, !P1 ;  /* 0x000000020b137207 */ /* 0x000fe20004800000 */
[----:B------:R-:W-:-:S07]  /*b4a0*/  IMAD.MOV.U32 R2, RZ, RZ, R10 ;  /* 0x000000ffff027224 */ /* 0x000fce00078e000a */
.L_x_304:
[----:B------:R-:W-:Y:S05]  /*b4b0*/  BSYNC B1 ;  /* 0x0000000000017941 */ /* 0x000fea0003800000 */
.L_x_303:
[----:B------:R-:W-:-:S13]  /*b4c0*/  LOP3.LUT P1, RZ, R3, 0xff, RZ, 0xc0, !PT ;  /* 0x000000ff03ff7812 */ /* 0x000fda000782c0ff */
[----:B------:R-:W-:Y:S05]  /*b4d0*/  @P1 BRA `(.L_x_307) ;  /* 0xfffffff400181947 */ /* 0x000fea000383ffff */
[----:B------:R-:W-:Y:S05]  /*b4e0*/  BSYNC B0 ;  /* 0x0000000000007941 */ /* 0x000fea0003800000 */
.L_x_295:
[----:B------:R-:W-:-:S03]  /*b4f0*/  UMOV UR8, 0xffffffff ;  /* 0xffffffff00087882 */ /* 0x000fc60000000000 */
[----:B------:R-:W-:Y:S05]  /*b500*/  BRA.DIV UR8, `(.L_x_308) ;  /* 0x0000000608647947 */ /* 0x000fea000b800000 */
[----:B------:R-:W-:-:S13]  /*b510*/  ELECT P6, URZ, PT ;  /* 0x00000000003f782f */ /* 0x000fda00038c0000 */
.L_x_325:
[----:B------:R-:W-:Y:S04]  /*b520*/  BSSY B0, `(.L_x_309) ;  /* 0x0000034000007945 */ /* 0x000fe80003800000 */
[----:B------:R-:W-:Y:S05]  /*b530*/  @!P6 BRA `(.L_x_310) ;  /* 0x0000000000c8e947 */ /* 0x000fea0003800000 */
[----:B------:R-:W-:-:S04]  /*b540*/  LOP3.LUT R16, R16, 0x2, RZ, 0xfc, !PT ;  /* 0x0000000210107812 */ /* 0x000fc800078efcff */
[----:B------:R-:W-:-:S13]  /*b550*/  ISETP.NE.AND P0, PT, R16, 0x3, PT ;  /* 0x000000031000780c */ /* 0x000fda0003f05270 */
[----:B------:R-:W-:Y:S05]  /*b560*/  @!P0 BRA `(.L_x_311) ;  /* 0x0000000000048947 */ /* 0x000fea0003800000 */
[----:B------:R-:W-:Y:S01]  /*b570*/  BPT.TRAP 0x1 ;  /* 0x000000040000795c */ /* 0x000fe20000300000 */
.L_x_311:
[----:B------:R-:W0:Y:S01]  /*b580*/  S2R R3, SR_CgaCtaId ;  /* 0x0000000000037919 */ /* 0x000e220000008800 */
[----:B------:R-:W-:Y:S02]  /*b590*/  MOV R2, 0x400 ;  /* 0x0000040000027802 */ /* 0x000fe40000000f00 */
[----:B------:R-:W-:Y:S02]  /*b5a0*/  SHF.L.U32 R4, R0, 0x1f, RZ ;  /* 0x0000001f00047819 */ /* 0x000fe400000006ff */
[----:B0-----:R-:W-:-:S05]  /*b5b0*/  LEA R2, R3, R2, 0x18 ;  /* 0x0000000203027211 */ /* 0x001fca00078ec0ff */
[----:B------:R-:W-:-:S04]  /*b5c0*/  VIADD R2, R2, 0x28 ;  /* 0x0000002802027836 */ /* 0x000fc80000000000 */
[C---:B------:R-:W-:Y:S02]  /*b5d0*/  IMAD R9, R7.reuse, 0x8, R2 ;  /* 0x0000000807097824 */ /* 0x040fe400078e0202 */
[----:B------:R-:W-:Y:S02]  /*b5e0*/  VIADD R7, R7, 0x1 ;  /* 0x0000000107077836 */ /* 0x000fe40000000000 */
[----:B------:R-:W0:Y:S03]  /*b5f0*/  SYNCS.PHASECHK.TRANS64.TRYWAIT P0, [R9+URZ], R4 ;  /* 0x00000004090075a7 */ /* 0x000e26000800017f */
[----:B------:R-:W-:-:S04]  /*b600*/  ISETP.NE.AND P1, PT, R7, 0x5, PT ;  /* 0x000000050700780c */ /* 0x000fc80003f25270 */
[----:B------:R-:W-:Y:S02]  /*b610*/  SEL R3, RZ, 0x1, P1 ;  /* 0x00000001ff037807 */ /* 0x000fe40000800000 */
[----:B------:R-:W-:Y:S02]  /*b620*/  SEL R7, R7, RZ, P1 ;  /* 0x000000ff07077207 */ /* 0x000fe40000800000 */
[----:B------:R-:W-:-:S03]  /*b630*/  LOP3.LUT R6, R0, R3, RZ, 0x3c, !PT ;  /* 0x0000000300067212 */ /* 0x000fc600078e3cff */
[----:B------:R-:W-:Y:S01]  /*b640*/  IMAD R8, R7, 0x8, R2 ;  /* 0x0000000807087824 */ /* 0x000fe200078e0202 */
[----:B------:R-:W-:Y:S01]  /*b650*/  SHF.L.U32 R5, R6, 0x1f, RZ ;  /* 0x0000001f06057819 */ /* 0x000fe200000006ff */
[----:B0-----:R-:W-:Y:S06]  /*b660*/  @!P0 BRA `(.L_x_312) ;  /* 0x00000004002c8947 */ /* 0x001fec0003800000 */
.L_x_326:
[----:B------:R-:W1:Y:S01]  /*b670*/  SYNCS.PHASECHK.TRANS64.TRYWAIT P0, [R8+URZ], R5 ;  /* 0x00000005080075a7 */ /* 0x000e62000800017f */
[----:B------:R-:W-:-:S05]  /*b680*/  VIADD R0, R7, 0x1 ;  /* 0x0000000107007836 */ /* 0x000fca0000000000 */
[----:B------:R-:W-:-:S04]  /*b690*/  ISETP.NE.AND P1, PT, R0, 0x5, PT ;  /* 0x000000050000780c */ /* 0x000fc80003f25270 */
[----:B------:R-:W-:Y:S02]  /*b6a0*/  SEL R3, RZ, 0x1, P1 ;  /* 0x00000001ff037807 */ /* 0x000fe40000800000 */
[----:B------:R-:W-:Y:S02]  /*b6b0*/  SEL R7, R0, RZ, P1 ;  /* 0x000000ff00077207 */ /* 0x000fe40000800000 */
[----:B------:R-:W-:-:S03]  /*b6c0*/  LOP3.LUT R6, R6, R3, RZ, 0x3c, !PT ;  /* 0x0000000306067212 */ /* 0x000fc600078e3cff */
[----:B0-----:R-:W-:Y:S01]  /*b6d0*/  IMAD R9, R7, 0x8, R2 ;  /* 0x0000000807097824 */ /* 0x001fe200078e0202 */
[----:B------:R-:W-:Y:S01]  /*b6e0*/  SHF.L.U32 R4, R6, 0x1f, RZ ;  /* 0x0000001f06047819 */ /* 0x000fe200000006ff */
[----:B-1----:R-:W-:Y:S06]  /*b6f0*/  @!P0 BRA `(.L_x_313) ;  /* 0x00000004001c8947 */ /* 0x002fec0003800000 */
.L_x_327:
[----:B------:R-:W1:Y:S01]  /*b700*/  SYNCS.PHASECHK.TRANS64.TRYWAIT P0, [R9+URZ], R4 ;  /* 0x00000004090075a7 */ /* 0x000e62000800017f */
[----:B------:R-:W-:-:S05]  /*b710*/  VIADD R0, R7, 0x1 ;  /* 0x0000000107007836 */ /* 0x000fca0000000000 */
[----:B------:R-:W-:-:S04]  /*b720*/  ISETP.NE.AND P1, PT, R0, 0x5, PT ;  /* 0x000000050000780c */ /* 0x000fc80003f25270 */
[----:B------:R-:W-:Y:S02]  /*b730*/  SEL R3, RZ, 0x1, P1 ;  /* 0x00000001ff037807 */ /* 0x000fe40000800000 */
[----:B------:R-:W-:Y:S02]  /*b740*/  SEL R7, R0, RZ, P1 ;  /* 0x000000ff00077207 */ /* 0x000fe40000800000 */
[----:B------:R-:W-:-:S03]  /*b750*/  LOP3.LUT R11, R6, R3, RZ, 0x3c, !PT ;  /* 0x00000003060b7212 */ /* 0x000fc600078e3cff */
[----:B------:R-:W-:Y:S01]  /*b760*/  IMAD R6, R7, 0x8, R2 ;  /* 0x0000000807067824 */ /* 0x000fe200078e0202 */
[----:B0-----:R-:W-:Y:S01]  /*b770*/  SHF.L.U32 R5, R11, 0x1f, RZ ;  /* 0x0000001f0b057819 */ /* 0x001fe200000006ff */
[----:B-1----:R-:W-:Y:S06]  /*b780*/  @!P0 BRA `(.L_x_314) ;  /* 0x00000004000c8947 */ /* 0x002fec0003800000 */
.L_x_328:
[----:B------:R-:W1:Y:S01]  /*b790*/  SYNCS.PHASECHK.TRANS64.TRYWAIT P0, [R6+URZ], R5 ;  /* 0x00000005060075a7 */ /* 0x000e62000800017f */
[----:B------:R-:W-:-:S05]  /*b7a0*/  VIADD R0, R7, 0x1 ;  /* 0x0000000107007836 */ /* 0x000fca0000000000 */
[----:B------:R-:W-:-:S04]  /*b7b0*/  ISETP.NE.AND P1, PT, R0, 0x5, PT ;  /* 0x000000050000780c */ /* 0x000fc80003f25270 */
[----:B0-----:R-:W-:Y:S02]  /*b7c0*/  SEL R4, RZ, 0x1, P1 ;  /* 0x00000001ff047807 */ /* 0x001fe40000800000 */
[----:B------:R-:W-:Y:S02]  /*b7d0*/  SEL R3, R0, RZ, P1 ;  /* 0x000000ff00037207 */ /* 0x000fe40000800000 */
[----:B------:R-:W-:Y:S01]  /*b7e0*/  LOP3.LUT R0, R11, R4, RZ, 0x3c, !PT ;  /* 0x000000040b007212 */ /* 0x000fe200078e3cff */
[----:B-1----:R-:W-:Y:S06]  /*b7f0*/  @!P0 BRA `(.L_x_315) ;  /* 0x0000000400048947 */ /* 0x002fec0003800000 */
.L_x_329:
[----:B------:R-:W-:Y:S01]  /*b800*/  IMAD R3, R3, 0x8, R2 ;  /* 0x0000000803037824 */ /* 0x000fe200078e0202 */
[----:B------:R-:W-:-:S07]  /*b810*/  SHF.L.U32 R0, R0, 0x1f, RZ ;  /* 0x0000001f00007819 */ /* 0x000fce00000006ff */
.L_x_316:
[----:B-1----:R1:W2:Y:S02]  /*b820*/  SYNCS.PHASECHK.TRANS64.TRYWAIT P0, [R3+URZ], R0 ;  /* 0x00000000030075a7 */ /* 0x0022a4000800017f */
[----:B--2---:R-:W-:Y:S05]  /*b830*/  @!P0 NANOSLEEP.SYNCS 0x989680 ;  /* 0x009896800000895d */ /* 0x004fea0003900000 */
[----:B------:R-:W2:Y:S02]  /*b840*/  @!P0 SYNCS.PHASECHK.TRANS64 P0, [R3+URZ], R0 ;  /* 0x00000000030085a7 */ /* 0x000ea4000800007f */
[----:B--2---:R-:W-:Y:S05]  /*b850*/  @!P0 BRA `(.L_x_316) ;  /* 0xfffffffc00f08947 */ /* 0x004fea000383ffff */
.L_x_310:
[----:B------:R-:W-:Y:S05]  /*b860*/  BSYNC B0 ;  /* 0x0000000000007941 */ /* 0x000fea0003800000 */
.L_x_309:
[----:B------:R-:W-:Y:S05]  /*b870*/  EXIT ;  /* 0x000000000000794d */ /* 0x000fea0003800000 */
.L_x_19:
[----:B-1----:R1:W2:Y:S02]  /*b880*/  SYNCS.PHASECHK.TRANS64.TRYWAIT P0, [R161+URZ], R0 ;  /* 0x00000000a10075a7 */ /* 0x0022a4000800017f */
[----:B--2---:R-:W-:Y:S05]  /*b890*/  @!P0 NANOSLEEP.SYNCS 0x989680 ;  /* 0x009896800000895d */ /* 0x004fea0003900000 */
[----:B------:R-:W2:Y:S02]  /*b8a0*/  @!P0 SYNCS.PHASECHK.TRANS64 P0, [R161+URZ], R0 ;  /* 0x00000000a10085a7 */ /* 0x000ea4000800007f */
[----:B--2---:R-:W-:Y:S05]  /*b8b0*/  @!P0 BRA `(.L_x_19) ;  /* 0xfffffffc00f08947 */ /* 0x004fea000383ffff */
[----:B------:R-:W-:Y:S05]  /*b8c0*/  BRA `(.L_x_317) ;  /* 0xffffff5c00947947 */ /* 0x000fea000383ffff */
.L_x_24:
[----:B--2---:R2:W3:Y:S02]  /*b8d0*/  SYNCS.PHASECHK.TRANS64.TRYWAIT P1, [R3+URZ], R0 ;  /* 0x00000000030075a7 */ /* 0x0044e4000802017f */
[----:B---3--:R-:W-:Y:S05]  /*b8e0*/  @!P1 NANOSLEEP.SYNCS 0x989680 ;  /* 0x009896800000995d */ /* 0x008fea0003900000 */
[----:B------:R-:W3:Y:S02]  /*b8f0*/  @!P1 SYNCS.PHASECHK.TRANS64 P1, [R3+URZ], R0 ;  /* 0x00000000030095a7 */ /* 0x000ee4000802007f */
[----:B---3--:R-:W-:Y:S05]  /*b900*/  @!P1 BRA `(.L_x_24) ;  /* 0xfffffffc00f09947 */ /* 0x008fea000383ffff */
[----:B------:R-:W-:Y:S05]  /*b910*/  BRA `(.L_x_23) ;  /* 0xffffff6000007947 */ /* 0x000fea000383ffff */
.L_x_29:
[----:B--2---:R-:W-:-:S04]  /*b920*/  IMAD.U32 R5, RZ, RZ, UR4 ;  /* 0x00000004ff057e24 */ /* 0x004fc8000f8e00ff */
[----:B------:R2:W3:Y:S03]  /*b930*/  SYNCS.PHASECHK.TRANS64.TRYWAIT P1, [R5+URZ], R4 ;  /* 0x00000004050075a7 */ /* 0x0004e6000802017f */
[----:B---3--:R-:W-:Y:S05]  /*b940*/  @!P1 NANOSLEEP.SYNCS 0x989680 ;  /* 0x009896800000995d */ /* 0x008fea0003900000 */
[----:B------:R-:W3:Y:S02]  /*b950*/  @!P1 SYNCS.PHASECHK.TRANS64 P1, [R5+URZ], R4 ;  /* 0x00000004050095a7 */ /* 0x000ee4000802007f */
[----:B---3--:R-:W-:Y:S05]  /*b960*/  @!P1 BRA `(.L_x_29) ;  /* 0xfffffffc00ec9947 */ /* 0x008fea000383ffff */
[----:B------:R-:W-:Y:S05]  /*b970*/  BRA `(.L_x_28) ;  /* 0xffffff6000dc7947 */ /* 0x000fea000383ffff */
.L_x_35:
[----:B-1----:R1:W2:Y:S02]  /*b980*/  SYNCS.PHASECHK.TRANS64.TRYWAIT P0, [R161+URZ+0x10], R0 ;  /* 0x00001000a10075a7 */ /* 0x0022a4000800017f */
[----:B--2---:R-:W-:Y:S05]  /*b990*/  @!P0 NANOSLEEP.SYNCS 0x989680 ;  /* 0x009896800000895d */ /* 0x004fea0003900000 */
[----:B------:R-:W2:Y:S02]  /*b9a0*/  @!P0 SYNCS.PHASECHK.TRANS64 P0, [R161+URZ+0x10], R0 ;  /* 0x00001000a10085a7 */ /* 0x000ea4000800007f */
[----:B--2---:R-:W-:Y:S05]  /*b9b0*/  @!P0 BRA `(.L_x_35) ;  /* 0xfffffffc00f08947 */ /* 0x004fea000383ffff */
[----:B------:R-:W-:Y:S05]  /*b9c0*/  BRA `(.L_x_318) ;  /* 0xffffff6800347947 */ /* 0x000fea000383ffff */
.L_x_296:
[----:B------:R-:W-:Y:S01]  /*b9d0*/  BSSY B1, `(.L_x_319) ;  /* 0x0000006000017945 */ /* 0x000fe20003800000 */
[----:B------:R-:W-:-:S07]  /*b9e0*/  IMAD.MOV.U32 R15, RZ, RZ, -0x1 ;  /* 0xffffffffff0f7424 */ /* 0x000fce00078e00ff */
[----:B-----5:R-:W-:Y:S05]  /*b9f0*/  WARPSYNC.COLLECTIVE R15, `(.L_x_320) ;  /* 0x000000000f0c7348 */ /* 0x020fea0003c00000 */
[----:B------:R-:W-:Y:S02]  /*ba00*/  ELECT P6, UR62, PT ;  /* 0x00000000003e782f */ /* 0x000fe400038c0000 */
[----:B------:R-:W-:Y:S01]  /*ba10*/  MOV R14, UR62 ;  /* 0x0000003e000e7c02 */ /* 0x000fe20008000f00 */
[----:B-----5:R-:W-:Y:S10]  /*ba20*/  ENDCOLLECTIVE ;  /* 0x000000000000791b */ /* 0x020ff40003800000 */
.L_x_320:
[----:B------:R-:W-:Y:S05]  /*ba30*/  BSYNC B1 ;  /* 0x0000000000017941 */ /* 0x000fea0003800000 */
.L_x_319:
[----:B------:R-:W-:Y:S05]  /*ba40*/  BRA `(.L_x_321) ;  /* 0xffffffec00c87947 */ /* 0x000fea000383ffff */
.L_x_299:
[----:B0-----:R0:W1:Y:S02]  /*ba50*/  SYNCS.PHASECHK.TRANS64.TRYWAIT P1, [R10+URZ+0x28], R5 ;  /* 0x000028050a0075a7 */ /* 0x001064000802017f */
[----:B-1----:R-:W-:Y:S05]  /*ba60*/  @!P1 NANOSLEEP.SYNCS 0x989680 ;  /* 0x009896800000995d */ /* 0x002fea0003900000 */
[----:B------:R-:W1:Y:S02]  /*ba70*/  @!P1 SYNCS.PHASECHK.TRANS64 P1, [R10+URZ+0x28], R5 ;  /* 0x000028050a0095a7 */ /* 0x000e64000802007f */
[----:B-1----:R-:W-:Y:S05]  /*ba80*/  @!P1 BRA `(.L_x_299) ;  /* 0xfffffffc00f09947 */ /* 0x002fea000383ffff */
[----:B------:R-:W-:Y:S05]  /*ba90*/  BRA `(.L_x_322) ;  /* 0xfffffff000007947 */ /* 0x000fea000383ffff */
.L_x_308:
[----:B------:R-:W-:Y:S01]  /*baa0*/  BSSY B0, `(.L_x_323) ;  /* 0x0000006000007945 */ /* 0x000fe20003800000 */
[----:B------:R-:W-:-:S07]  /*bab0*/  IMAD.MOV.U32 R15, RZ, RZ, -0x1 ;  /* 0xffffffffff0f7424 */ /* 0x000fce00078e00ff */
[----:B-----5:R-:W-:Y:S05]  /*bac0*/  WARPSYNC.COLLECTIVE R15, `(.L_x_324) ;  /* 0x000000000f0c7348 */ /* 0x020fea0003c00000 */
[----:B------:R-:W-:Y:S02]  /*bad0*/  ELECT P6, UR62, PT ;  /* 0x00000000003e782f */ /* 0x000fe400038c0000 */
[----:B------:R-:W-:Y:S01]  /*bae0*/  MOV R14, UR62 ;  /* 0x0000003e000e7c02 */ /* 0x000fe20008000f00 */
[----:B-----5:R-:W-:Y:S10]  /*baf0*/  ENDCOLLECTIVE ;  /* 0x000000000000791b */ /* 0x020ff40003800000 */
.L_x_324:
[----:B------:R-:W-:Y:S05]  /*bb00*/  BSYNC B0 ;  /* 0x0000000000007941 */ /* 0x000fea0003800000 */
.L_x_323:
[----:B------:R-:W-:Y:S05]  /*bb10*/  BRA `(.L_x_325) ;  /* 0xfffffff800807947 */ /* 0x000fea000383ffff */
.L_x_312:
[----:B0-----:R0:W1:Y:S02]  /*bb20*/  SYNCS.PHASECHK.TRANS64.TRYWAIT P0, [R9+URZ], R4 ;  /* 0x00000004090075a7 */ /* 0x001064000800017f */
[----:B-1----:R-:W-:Y:S05]  /*bb30*/  @!P0 NANOSLEEP.SYNCS 0x989680 ;  /* 0x009896800000895d */ /* 0x002fea0003900000 */
[----:B------:R-:W1:Y:S02]  /*bb40*/  @!P0 SYNCS.PHASECHK.TRANS64 P0, [R9+URZ], R4 ;  /* 0x00000004090085a7 */ /* 0x000e64000800007f */
[----:B-1----:R-:W-:Y:S05]  /*bb50*/  @!P0 BRA `(.L_x_312) ;  /* 0xfffffffc00f08947 */ /* 0x002fea000383ffff */
[----:B------:R-:W-:Y:S05]  /*bb60*/  BRA `(.L_x_326) ;  /* 0xfffffff800c07947 */ /* 0x000fea000383ffff */
.L_x_313:
[----:B0-----:R0:W1:Y:S02]  /*bb70*/  SYNCS.PHASECHK.TRANS64.TRYWAIT P0, [R8+URZ], R5 ;  /* 0x00000005080075a7 */ /* 0x001064000800017f */
[----:B-1----:R-:W-:Y:S05]  /*bb80*/  @!P0 NANOSLEEP.SYNCS 0x989680 ;  /* 0x009896800000895d */ /* 0x002fea0003900000 */
[----:B------:R-:W1:Y:S02]  /*bb90*/  @!P0 SYNCS.PHASECHK.TRANS64 P0, [R8+URZ], R5 ;  /* 0x00000005080085a7 */ /* 0x000e64000800007f */
[----:B-1----:R-:W-:Y:S05]  /*bba0*/  @!P0 BRA `(.L_x_313) ;  /* 0xfffffffc00f08947 */ /* 0x002fea000383ffff */
[----:B------:R-:W-:Y:S05]  /*bbb0*/  BRA `(.L_x_327) ;  /* 0xfffffff800d07947 */ /* 0x000fea000383ffff */
.L_x_314:
[----:B0-----:R0:W1:Y:S02]  /*bbc0*/  SYNCS.PHASECHK.TRANS64.TRYWAIT P0, [R9+URZ], R4 ;  /* 0x00000004090075a7 */ /* 0x001064000800017f */
[----:B-1----:R-:W-:Y:S05]  /*bbd0*/  @!P0 NANOSLEEP.SYNCS 0x989680 ;  /* 0x009896800000895d */ /* 0x002fea0003900000 */
[----:B------:R-:W1:Y:S02]  /*bbe0*/  @!P0 SYNCS.PHASECHK.TRANS64 P0, [R9+URZ], R4 ;  /* 0x00000004090085a7 */ /* 0x000e64000800007f */
[----:B-1----:R-:W-:Y:S05]  /*bbf0*/  @!P0 BRA `(.L_x_314) ;  /* 0xfffffffc00f08947 */ /* 0x002fea000383ffff */
[----:B------:R-:W-:Y:S05]  /*bc00*/  BRA `(.L_x_328) ;  /* 0xfffffff800e07947 */ /* 0x000fea000383ffff */
.L_x_315:
[----:B0-----:R0:W1:Y:S02]  /*bc10*/  SYNCS.PHASECHK.TRANS64.TRYWAIT P0, [R6+URZ], R5 ;  /* 0x00000005060075a7 */ /* 0x001064000800017f */
[----:B-1----:R-:W-:Y:S05]  /*bc20*/  @!P0 NANOSLEEP.SYNCS 0x989680 ;  /* 0x009896800000895d */ /* 0x002fea0003900000 */
[----:B------:R-:W1:Y:S02]  /*bc30*/  @!P0 SYNCS.PHASECHK.TRANS64 P0, [R6+URZ], R5 ;  /* 0x00000005060085a7 */ /* 0x000e64000800007f */
[----:B-1----:R-:W-:Y:S05]  /*bc40*/  @!P0 BRA `(.L_x_315) ;  /* 0xfffffffc00f08947 */ /* 0x002fea000383ffff */
[----:B------:R-:W-:Y:S05]  /*bc50*/  BRA `(.L_x_329) ;  /* 0xfffffff800e87947 */ /* 0x000fea000383ffff */
.L_x_330:
[----:B------:R-:W-:-:S00]  /*bc60*/  BRA `(.L_x_330) ;  /* 0xfffffffc00fc7947 */ /* 0x000fc0000383ffff */
[----:B------:R-:W-:-:S00]  /*bc70*/  NOP ;  /* 0x0000000000007918 */ /* 0x000fc00000000000 */
        /* <DEDUP_REMOVED lines=8> */
.L_x_331:


//--------------------- .nv.global.init           --------------------------
	.section	.nv.global.init,"aw",@progbits
.nv.global.init:
	.type		$str$22,@object
	.size		$str$22,($str$23 - $str$22)
$str$22:
        /*0000*/ 	.byte	0x6b, 0x5f, 0x74, 0x69, 0x6c, 0x65, 0x5f, 0x63, 0x6f, 0x75, 0x6e, 0x74, 0x20, 0x3e, 0x3d, 0x20
        /*0010*/ 	.byte	0x31, 0x00
	.type		$str$23,@object
	.size		$str$23,(__unnamed_1 - $str$23)
$str$23:
        /*0012*/ 	.byte	0x2f, 0x74, 0x6d, 0x70, 0x2f, 0x63, 0x75, 0x74, 0x6c, 0x61, 0x73, 0x73, 0x5f, 0x73, 0x77, 0x65
        /*0022*/ 	.byte	0x65, 0x70, 0x5f, 0x73, 0x72, 0x63, 0x2f, 0x69, 0x6e, 0x63, 0x6c, 0x75, 0x64, 0x65, 0x2f, 0x63
        /*0032*/ 	.byte	0x75, 0x74, 0x6c, 0x61, 0x73, 0x73, 0x2f, 0x67, 0x65, 0x6d, 0x6d, 0x2f, 0x63, 0x6f, 0x6c, 0x6c
        /*0042*/ 	.byte	0x65, 0x63, 0x74, 0x69, 0x76, 0x65, 0x2f, 0x73, 0x6d, 0x39, 0x30, 0x5f, 0x6d, 0x6d, 0x61, 0x5f
        /*0052*/ 	.byte	0x74, 0x6d, 0x61, 0x5f, 0x67, 0x6d, 0x6d, 0x61, 0x5f, 0x73, 0x73, 0x5f, 0x77, 0x61, 0x72, 0x70
        /*0062*/ 	.byte	0x73, 0x70, 0x65, 0x63, 0x69, 0x61, 0x6c, 0x69, 0x7a, 0x65, 0x64, 0x2e, 0x68, 0x70, 0x70, 0x00
	.type		__unnamed_1,@object
	.size		__unnamed_1,(.L_0 - __unnamed_1)
__unnamed_1:
        /*0072*/ 	.byte	0x76, 0x6f, 0x69, 0x64, 0x20, 0x63, 0x75, 0x74, 0x6c, 0x61, 0x73, 0x73, 0x3a, 0x3a, 0x67, 0x65
        /* <DEDUP_REMOVED lines=181> */
        /*0bd2*/ 	.byte	0x74, 0x69, 0x74, 0x79, 0x5d, 0x00
.L_0:


//--------------------- .nv.shared._ZN7cutlass13device_kernelINS_4gemm6kernel13GemmUniversalIN4cute5tupleIJiiiiEEENS1_10collective13CollectiveMmaINS1_34MainloopSm90TmaGmmaWarpSpecializedILi5ENS5_IJNS4_1CILi4EEENSA_ILi2EEENSA_ILi1EEEEEENS1_32KernelTmaWarpSpecializedPingpongEEENS5_IJNSA_ILi64EEENSA_ILi256EEESH_EEENS_10bfloat16_tENS5_IJlSD_lEEESK_SL_NS4_8TiledMMAINS4_8MMA_AtomIJNS4_4SM904GMMA28MMA_64x256x16_F32BF16BF16_SSILNSP_5MajorE0ELSR_0ELNSP_7ScaleInE1ELSS_1EEEEEENS4_6LayoutINS5_IJSD_SD_SD_EEENS5_IJNSA_ILi0EEESX_SX_EEEEENS5_IJNS4_10UnderscoreES10_S10_EEEEENS4_23SM90_TMA_LOAD_MULTICASTENS4_14ComposedLayoutINS4_7SwizzleILi3ELi4ELi3EEENS4_18smem_ptr_flag_bitsILi16EEENSV_INS5_IJNSA_ILi8EEESH_EEENS5_IJSH_SD_EEEEEEEvNS4_8identityES13_S1D_vS1E_EENS_8epilogue10collective6detail29Sm90TmaWarpSpecializedAdapterINS1H_15DefaultEpilogueISK_SL_SL_NS1G_6thread17LinearCombinationISK_Li1EffLNS1L_9ScaleType4KindE0ELNS_15FloatRoundStyleE2ESK_EENS1_15EpilogueDefaultEEEEEvvEEEEvNT_6ParamsE --------------------------
	.section	.nv.shared._ZN7cutlass13device_kernelINS_4gemm6kernel13GemmUniversalIN4cute5tupleIJiiiiEEENS1_10collective13CollectiveMmaINS1_34MainloopSm90TmaGmmaWarpSpecializedILi5ENS5_IJNS4_1CILi4EEENSA_ILi2EEENSA_ILi1EEEEEENS1_32KernelTmaWarpSpecializedPingpongEEENS5_IJNSA_ILi64EEENSA_ILi256EEESH_EEENS_10bfloat16_tENS5_IJlSD_lEEESK_SL_NS4_8TiledMMAINS4_8MMA_AtomIJNS4_4SM904GMMA28MMA_64x256x16_F32BF16BF16_SSILNSP_5MajorE0ELSR_0ELNSP_7ScaleInE1ELSS_1EEEEEENS4_6LayoutINS5_IJSD_SD_SD_EEENS5_IJNSA_ILi0EEESX_SX_EEEEENS5_IJNS4_10UnderscoreES10_S10_EEEEENS4_23SM90_TMA_LOAD_MULTICASTENS4_14ComposedLayoutINS4_7SwizzleILi3ELi4ELi3EEENS4_18smem_ptr_flag_bitsILi16EEENSV_INS5_IJNSA_ILi8EEESH_EEENS5_IJSH_SD_EEEEEEEvNS4_8identityES13_S1D_vS1E_EENS_8epilogue10collective6detail29Sm90TmaWarpSpecializedAdapterINS1H_15DefaultEpilogueISK_SL_SL_NS1G_6thread17LinearCombinationISK_Li1EffLNS1L_9ScaleType4KindE0ELNS_15FloatRoundStyleE2ESK_EENS1_15EpilogueDefaultEEEEEvvEEEEvNT_6ParamsE,"aw",@nobits
	.sectionflags	@""
	.align	16
	.zero		1024


//--------------------- .nv.shared.reserved.0     --------------------------
	.section	.nv.shared.reserved.0,"aw",@nobits
	.weak		__nv_reservedSMEM_offset_0_alias
	.size		__nv_reservedSMEM_offset_0_alias, 0, 0
	.other		__nv_reservedSMEM_offset_0_alias,@"STO_CUDA_RESERVED_SHARED STV_DEFAULT"
__nv_reservedSMEM_offset_0_alias:
	.zero		0


//--------------------- .nv.global                --------------------------
	.section	.nv.global,"aw",@nobits
.nv.global:
	.type		_ZN40_INTERNAL_c40cb8c3_4_k_cu_059e607e_269464cute1_E,@object
	.size		_ZN40_INTERNAL_c40cb8c3_4_k_cu_059e607e_269464cute1_E,(_ZN40_INTERNAL_c40cb8c3_4_k_cu_059e607e_269464cuda3std3__45__cpo6cbeginE - _ZN40_INTERNAL_c40cb8c3_4_k_cu_059e607e_269464cute1_E)
_ZN40_INTERNAL_c40cb8c3_4_k_cu_059e607e_269464cute1_E:
	.zero		1
	.type		_ZN40_INTERNAL_c40cb8c3_4_k_cu_059e607e_269464cuda3std3__45__cpo6cbeginE,@object
	.size		_ZN40_INTERNAL_c40cb8c3_4_k_cu_059e607e_269464cuda3std3__45__cpo6cbeginE,(_ZN40_INTERNAL_c40cb8c3_4_k_cu_059e607e_269464cuda3std3__48in_placeE - _ZN40_INTERNAL_c40cb8c3_4_k_cu_059e607e_269464cuda3std3__45__cpo6cbeginE)
_ZN40_INTERNAL_c40cb8c3_4_k_cu_059e607e_269464cuda3std3__45__cpo6cbeginE:
	.zero		1
	.type		_ZN40_INTERNAL_c40cb8c3_4_k_cu_059e607e_269464cuda3std3__48in_placeE,@object
	.size		_ZN40_INTERNAL_c40cb8c3_4_k_cu_059e607e_269464cuda3std3__48in_placeE,(_ZN40_INTERNAL_c40cb8c3_4_k_cu_059e607e_269464cuda3std6ranges3__45__cpo9iter_moveE - _ZN40_INTERNAL_c40cb8c3_4_k_cu_059e607e_269464cuda3std3__48in_placeE)
_ZN40_INTERNAL_c40cb8c3_4_k_cu_059e607e_269464cuda3std3__48in_placeE:
	.zero		1
	.type		_ZN40_INTERNAL_c40cb8c3_4_k_cu_059e607e_269464cuda3std6ranges3__45__cpo9iter_moveE,@object
	.size		_ZN40_INTERNAL_c40cb8c3_4_k_cu_059e607e_269464cuda3std6ranges3__45__cpo9iter_moveE,(_ZN40_INTERNAL_c40cb8c3_4_k_cu_059e607e_269464cuda3std3__45__cpo5beginE - _ZN40_INTERNAL_c40cb8c3_4_k_cu_059e607e_269464cuda3std6ranges3__45__cpo9iter_moveE)
_ZN40_INTERNAL_c40cb8c3_4_k_cu_059e607e_269464cuda3std6ranges3__45__cpo9iter_moveE:
	.zero		1
	.type		_ZN40_INTERNAL_c40cb8c3_4_k_cu_059e607e_269464cuda3std3__45__cpo5beginE,@object
	.size		_ZN40_INTERNAL_c40cb8c3_4_k_cu_059e607e_269464cuda3std3__45__cpo5beginE,(_ZN40_INTERNAL_c40cb8c3_4_k_cu_059e607e_269464cuda3std3__442_GLOBAL__N__c40cb8c3_4_k_cu_059e607e_269466ignoreE - _ZN40_INTERNAL_c40cb8c3_4_k_cu_059e607e_269464cuda3std3__45__cpo5beginE)
_ZN40_INTERNAL_c40cb8c3_4_k_cu_059e607e_269464cuda3std3__45__cpo5beginE:
	.zero		1
	.type		_ZN40_INTERNAL_c40cb8c3_4_k_cu_059e607e_269464cuda3std3__442_GLOBAL__N__c40cb8c3_4_k_cu_059e607e_269466ignoreE,@object
	.size		_ZN40_INTERNAL_c40cb8c3_4_k_cu_059e607e_269464cuda3std3__442_GLOBAL__N__c40cb8c3_4_k_cu_059e607e_269466ignoreE,(_ZN40_INTERNAL_c40cb8c3_4_k_cu_059e607e_269464cute7productE - _ZN40_INTERNAL_c40cb8c3_4_k_cu_059e607e_269464cuda3std3__442_GLOBAL__N__c40cb8c3_4_k_cu_059e607e_269466ignoreE)
_ZN40_INTERNAL_c40cb8c3_4_k_cu_059e607e_269464cuda3std3__442_GLOBAL__N__c40cb8c3_4_k_cu_059e607e_269466ignoreE:
	.zero		1
	.type		_ZN40_INTERNAL_c40cb8c3_4_k_cu_059e607e_269464cute7productE,@object
	.size		_ZN40_INTERNAL_c40cb8c3_4_k_cu_059e607e_269464cute7productE,(_ZN40_INTERNAL_c40cb8c3_4_k_cu_059e607e_269464cuda3std3__45__cpo3endE - _ZN40_INTERNAL_c40cb8c3_4_k_cu_059e607e_269464cute7productE)
_ZN40_INTERNAL_c40cb8c3_4_k_cu_059e607e_269464cute7productE:
	.zero		1
	.type		_ZN40_INTERNAL_c40cb8c3_4_k_cu_059e607e_269464cuda3std3__45__cpo3endE,@object
	.size		_ZN40_INTERNAL_c40cb8c3_4_k_cu_059e607e_269464cuda3std3__45__cpo3endE,(_ZN40_INTERNAL_c40cb8c3_4_k_cu_059e607e_269464cuda3std3__419piecewise_constructE - _ZN40_INTERNAL_c40cb8c3_4_k_cu_059e607e_269464cuda3std3__45__cpo3endE)
_ZN40_INTERNAL_c40cb8c3_4_k_cu_059e607e_269464cuda3std3__45__cpo3endE:
	.zero		1
	.type		_ZN40_INTERNAL_c40cb8c3_4_k_cu_059e607e_269464cuda3std3__419piecewise_constructE,@object
	.size		_ZN40_INTERNAL_c40cb8c3_4_k_cu_059e607e_269464cuda3std3__419piecewise_constructE,(_ZN40_INTERNAL_c40cb8c3_4_k_cu_059e607e_269464cuda3std3__45__cpo4cendE - _ZN40_INTERNAL_c40cb8c3_4_k_cu_059e607e_269464cuda3std3__419piecewise_constructE)
_ZN40_INTERNAL_c40cb8c3_4_k_cu_059e607e_269464cuda3std3__419piecewise_constructE:
	.zero		1
	.type		_ZN40_INTERNAL_c40cb8c3_4_k_cu_059e607e_269464cuda3std3__45__cpo4cendE,@object
	.size		_ZN40_INTERNAL_c40cb8c3_4_k_cu_059e607e_269464cuda3std3__45__cpo4cendE,(_ZN40_INTERNAL_c40cb8c3_4_k_cu_059e607e_269464cuda3std6ranges3__45__cpo4swapE - _ZN40_INTERNAL_c40cb8c3_4_k_cu_059e607e_269464cuda3std3__45__cpo4cendE)
_ZN40_INTERNAL_c40cb8c3_4_k_cu_059e607e_269464cuda3std3__45__cpo4cendE:
	.zero		1
	.type		_ZN40_INTERNAL_c40cb8c3_4_k_cu_059e607e_269464cuda3std6ranges3__45__cpo4swapE,@object
	.size		_ZN40_INTERNAL_c40cb8c3_4_k_cu_059e607e_269464cuda3std6ranges3__45__cpo4swapE,(.L_8 - _ZN40_INTERNAL_c40cb8c3_4_k_cu_059e607e_269464cuda3std6ranges3__45__cpo4swapE)
_ZN40_INTERNAL_c40cb8c3_4_k_cu_059e607e_269464cuda3std6ranges3__45__cpo4swapE:
	.zero		1
.L_8:


//--------------------- .nv.constant0._ZN7cutlass13device_kernelINS_4gemm6kernel13GemmUniversalIN4cute5tupleIJiiiiEEENS1_10collective13CollectiveMmaINS1_34MainloopSm90TmaGmmaWarpSpecializedILi5ENS5_IJNS4_1CILi4EEENSA_ILi2EEENSA_ILi1EEEEEENS1_32KernelTmaWarpSpecializedPingpongEEENS5_IJNSA_ILi64EEENSA_ILi256EEESH_EEENS_10bfloat16_tENS5_IJlSD_lEEESK_SL_NS4_8TiledMMAINS4_8MMA_AtomIJNS4_4SM904GMMA28MMA_64x256x16_F32BF16BF16_SSILNSP_5MajorE0ELSR_0ELNSP_7ScaleInE1ELSS_1EEEEEENS4_6LayoutINS5_IJSD_SD_SD_EEENS5_IJNSA_ILi0EEESX_SX_EEEEENS5_IJNS4_10UnderscoreES10_S10_EEEEENS4_23SM90_TMA_LOAD_MULTICASTENS4_14ComposedLayoutINS4_7SwizzleILi3ELi4ELi3EEENS4_18smem_ptr_flag_bitsILi16EEENSV_INS5_IJNSA_ILi8EEESH_EEENS5_IJSH_SD_EEEEEEEvNS4_8identityES13_S1D_vS1E_EENS_8epilogue10collective6detail29Sm90TmaWarpSpecializedAdapterINS1H_15DefaultEpilogueISK_SL_SL_NS1G_6thread17LinearCombinationISK_Li1EffLNS1L_9ScaleType4KindE0ELNS_15FloatRoundStyleE2ESK_EENS1_15EpilogueDefaultEEEEEvvEEEEvNT_6ParamsE --------------------------
	.section	.nv.constant0._ZN7cutlass13device_kernelINS_4gemm6kernel13GemmUniversalIN4cute5tupleIJiiiiEEENS1_10collective13CollectiveMmaINS1_34MainloopSm90TmaGmmaWarpSpecializedILi5ENS5_IJNS4_1CILi4EEENSA_ILi2EEENSA_ILi1EEEEEENS1_32KernelTmaWarpSpecializedPingpongEEENS5_IJNSA_ILi64EEENSA_ILi256EEESH_EEENS_10bfloat16_tENS5_IJlSD_lEEESK_SL_NS4_8TiledMMAINS4_8MMA_AtomIJNS4_4SM904GMMA28MMA_64x256x16_F32BF16BF16_SSILNSP_5MajorE0ELSR_0ELNSP_7ScaleInE1ELSS_1EEEEEENS4_6LayoutINS5_IJSD_SD_SD_EEENS5_IJNSA_ILi0EEESX_SX_EEEEENS5_IJNS4_10UnderscoreES10_S10_EEEEENS4_23SM90_TMA_LOAD_MULTICASTENS4_14ComposedLayoutINS4_7SwizzleILi3ELi4ELi3EEENS4_18smem_ptr_flag_bitsILi16EEENSV_INS5_IJNSA_ILi8EEESH_EEENS5_IJSH_SD_EEEEEEEvNS4_8identityES13_S1D_vS1E_EENS_8epilogue10collective6detail29Sm90TmaWarpSpecializedAdapterINS1H_15DefaultEpilogueISK_SL_SL_NS1G_6thread17LinearCombinationISK_Li1EffLNS1L_9ScaleType4KindE0ELNS_15FloatRoundStyleE2ESK_EENS1_15EpilogueDefaultEEEEEvvEEEEvNT_6ParamsE,"a",@progbits
	.sectionflags	@""
	.align	4
.nv.constant0._ZN7cutlass13device_kernelINS_4gemm6kernel13GemmUniversalIN4cute5tupleIJiiiiEEENS1_10collective13CollectiveMmaINS1_34MainloopSm90TmaGmmaWarpSpecializedILi5ENS5_IJNS4_1CILi4EEENSA_ILi2EEENSA_ILi1EEEEEENS1_32KernelTmaWarpSpecializedPingpongEEENS5_IJNSA_ILi64EEENSA_ILi256EEESH_EEENS_10bfloat16_tENS5_IJlSD_lEEESK_SL_NS4_8TiledMMAINS4_8MMA_AtomIJNS4_4SM904GMMA28MMA_64x256x16_F32BF16BF16_SSILNSP_5MajorE0ELSR_0ELNSP_7ScaleInE1ELSS_1EEEEEENS4_6LayoutINS5_IJSD_SD_SD_EEENS5_IJNSA_ILi0EEESX_SX_EEEEENS5_IJNS4_10UnderscoreES10_S10_EEEEENS4_23SM90_TMA_LOAD_MULTICASTENS4_14ComposedLayoutINS4_7SwizzleILi3ELi4ELi3EEENS4_18smem_ptr_flag_bitsILi16EEENSV_INS5_IJNSA_ILi8EEESH_EEENS5_IJSH_SD_EEEEEEEvNS4_8identityES13_S1D_vS1E_EENS_8epilogue10collective6detail29Sm90TmaWarpSpecializedAdapterINS1H_15DefaultEpilogueISK_SL_SL_NS1G_6thread17LinearCombinationISK_Li1EffLNS1L_9ScaleType4KindE0ELNS_15FloatRoundStyleE2ESK_EENS1_15EpilogueDefaultEEEEEvvEEEEvNT_6ParamsE:
	.zero		1664


//--------------------- SYMBOLS --------------------------

	.type		.nv.reservedSmem.offset0,@object
	.size		.nv.reservedSmem.offset0,0x4
	.type		__assertfail,@function
